//
// Generated by NVIDIA NVVM Compiler
//
// Compiler Build ID: CL-36424714
// Cuda compilation tools, release 13.0, V13.0.88
// Based on NVVM 20.0.0
//

.version 9.0
.target sm_100
.address_size 64

	// .globl	_Z18mahalanobis_kernelP6uchar4iii
.const .align 8 .b8 gpu_avgs[768];
.const .align 8 .b8 gpu_covs[2304];

.visible .entry _Z18mahalanobis_kernelP6uchar4iii(
	.param .u64 .ptr .align 1 _Z18mahalanobis_kernelP6uchar4iii_param_0,
	.param .u32 _Z18mahalanobis_kernelP6uchar4iii_param_1,
	.param .u32 _Z18mahalanobis_kernelP6uchar4iii_param_2,
	.param .u32 _Z18mahalanobis_kernelP6uchar4iii_param_3
)
{
	.reg .pred 	%p<26>;
	.reg .b16 	%rs<11>;
	.reg .b32 	%r<94>;
	.reg .b64 	%rd<40>;
	.reg .b64 	%fd<240>;

	ld.param.u64 	%rd10, [_Z18mahalanobis_kernelP6uchar4iii_param_0];
	ld.param.u32 	%r43, [_Z18mahalanobis_kernelP6uchar4iii_param_1];
	ld.param.u32 	%r44, [_Z18mahalanobis_kernelP6uchar4iii_param_2];
	ld.param.u32 	%r45, [_Z18mahalanobis_kernelP6uchar4iii_param_3];
	cvta.to.global.u64 	%rd1, %rd10;
	mov.u32 	%r46, %ctaid.y;
	mov.u32 	%r47, %ntid.y;
	mov.u32 	%r48, %tid.y;
	mad.lo.s32 	%r80, %r46, %r47, %r48;
	mov.u32 	%r49, %ctaid.x;
	mov.u32 	%r50, %ntid.x;
	mov.u32 	%r51, %tid.x;
	mad.lo.s32 	%r2, %r49, %r50, %r51;
	mov.u32 	%r52, %nctaid.y;
	mul.lo.s32 	%r3, %r52, %r47;
	mov.u32 	%r53, %nctaid.x;
	mul.lo.s32 	%r4, %r53, %r50;
	setp.ge.s32 	%p1, %r80, %r44;
	@%p1 bra 	$L__BB0_25;
	setp.lt.s32 	%p2, %r45, 2;
	@%p2 bra 	$L__BB0_16;
	ld.const.f64 	%fd1, [gpu_avgs+8];
	ld.const.f64 	%fd2, [gpu_avgs+16];
	add.s32 	%r60, %r45, -1;
	add.s32 	%r5, %r45, -2;
	add.s32 	%r61, %r45, 3;
	and.b32  	%r6, %r61, 3;
	ld.const.f64 	%fd3, [gpu_covs+48];
	ld.const.f64 	%fd4, [gpu_covs+32];
	ld.const.f64 	%fd5, [gpu_covs+56];
	ld.const.f64 	%fd6, [gpu_covs+16];
	ld.const.f64 	%fd7, [gpu_covs+40];
	ld.const.f64 	%fd8, [gpu_covs+64];
	and.b32  	%r7, %r60, 3;
	and.b32  	%r8, %r60, -4;
	and.b32  	%r9, %r61, 1;
	mov.u64 	%rd33, gpu_avgs;
	mov.u64 	%rd36, gpu_covs;
	add.s64 	%rd23, %rd33, 56;
$L__BB0_3:
	setp.lt.s32 	%p11, %r2, %r43;
	@%p11 bra 	$L__BB0_5;
$L__BB0_4:
	add.s32 	%r80, %r80, %r3;
	setp.lt.s32 	%p25, %r80, %r44;
	@%p25 bra 	$L__BB0_3;
	bra.uni 	$L__BB0_25;
$L__BB0_5:
	mul.lo.s32 	%r12, %r80, %r43;
	mov.u32 	%r81, %r2;
$L__BB0_6:
	setp.lt.u32 	%p12, %r5, 3;
	add.s32 	%r65, %r81, %r12;
	mul.wide.s32 	%rd21, %r65, 4;
	add.s64 	%rd2, %rd1, %rd21;
	.pragma "used_bytes_mask 7";
	ld.global.u32 	%r66, [%rd2];
	bfe.u32 	%r67, %r66, 0, 8;
	cvt.u16.u32 	%rs5, %r67;
	and.b16  	%rs6, %rs5, 255;
	bfe.u32 	%r68, %r66, 8, 8;
	cvt.u16.u32 	%rs7, %r68;
	and.b16  	%rs8, %rs7, 255;
	bfe.u32 	%r69, %r66, 16, 8;
	cvt.u16.u32 	%rs9, %r69;
	and.b16  	%rs10, %rs9, 255;
	cvt.rn.f64.u16 	%fd9, %rs6;
	cvt.rn.f64.u16 	%fd10, %rs8;
	cvt.rn.f64.u16 	%fd11, %rs10;
	ld.const.f64 	%fd18, [gpu_avgs];
	sub.f64 	%fd19, %fd9, %fd18;
	sub.f64 	%fd20, %fd10, %fd1;
	sub.f64 	%fd21, %fd11, %fd2;
	ld.const.f64 	%fd22, [gpu_covs];
	fma.rn.f64 	%fd23, %fd22, %fd19, 0d0000000000000000;
	ld.const.f64 	%fd24, [gpu_covs+24];
	fma.rn.f64 	%fd25, %fd24, %fd20, %fd23;
	fma.rn.f64 	%fd26, %fd3, %fd21, %fd25;
	ld.const.f64 	%fd27, [gpu_covs+8];
	fma.rn.f64 	%fd28, %fd27, %fd19, 0d0000000000000000;
	fma.rn.f64 	%fd29, %fd4, %fd20, %fd28;
	fma.rn.f64 	%fd30, %fd5, %fd21, %fd29;
	fma.rn.f64 	%fd31, %fd6, %fd19, 0d0000000000000000;
	fma.rn.f64 	%fd32, %fd7, %fd20, %fd31;
	fma.rn.f64 	%fd33, %fd8, %fd21, %fd32;
	fma.rn.f64 	%fd34, %fd19, %fd26, 0d0000000000000000;
	fma.rn.f64 	%fd35, %fd20, %fd30, %fd34;
	fma.rn.f64 	%fd36, %fd21, %fd33, %fd35;
	neg.f64 	%fd239, %fd36;
	mov.b32 	%r90, 0;
	mov.b32 	%r88, 1;
	@%p12 bra 	$L__BB0_10;
	mov.u64 	%rd25, gpu_covs;
	add.s64 	%rd38, %rd25, 176;
	mov.b32 	%r82, 0;
	mov.u64 	%rd39, %rd23;
	mov.u32 	%r90, %r82;
$L__BB0_8:
	.pragma "nounroll";
	add.s32 	%r71, %r82, 1;
	ld.const.f64 	%fd37, [%rd39+-32];
	sub.f64 	%fd38, %fd9, %fd37;
	ld.const.f64 	%fd39, [%rd39+-24];
	sub.f64 	%fd40, %fd10, %fd39;
	ld.const.f64 	%fd41, [%rd39+-16];
	sub.f64 	%fd42, %fd11, %fd41;
	ld.const.f64 	%fd43, [%rd38+-104];
	fma.rn.f64 	%fd44, %fd43, %fd38, 0d0000000000000000;
	ld.const.f64 	%fd45, [%rd38+-80];
	fma.rn.f64 	%fd46, %fd45, %fd40, %fd44;
	ld.const.f64 	%fd47, [%rd38+-56];
	fma.rn.f64 	%fd48, %fd47, %fd42, %fd46;
	ld.const.f64 	%fd49, [%rd38+-96];
	fma.rn.f64 	%fd50, %fd49, %fd38, 0d0000000000000000;
	ld.const.f64 	%fd51, [%rd38+-72];
	fma.rn.f64 	%fd52, %fd51, %fd40, %fd50;
	ld.const.f64 	%fd53, [%rd38+-48];
	fma.rn.f64 	%fd54, %fd53, %fd42, %fd52;
	ld.const.f64 	%fd55, [%rd38+-88];
	fma.rn.f64 	%fd56, %fd55, %fd38, 0d0000000000000000;
	ld.const.f64 	%fd57, [%rd38+-64];
	fma.rn.f64 	%fd58, %fd57, %fd40, %fd56;
	ld.const.f64 	%fd59, [%rd38+-40];
	fma.rn.f64 	%fd60, %fd59, %fd42, %fd58;
	fma.rn.f64 	%fd61, %fd38, %fd48, 0d0000000000000000;
	fma.rn.f64 	%fd62, %fd40, %fd54, %fd61;
	fma.rn.f64 	%fd63, %fd42, %fd60, %fd62;
	neg.f64 	%fd64, %fd63;
	setp.lt.f64 	%p13, %fd239, %fd64;
	selp.f64 	%fd65, %fd64, %fd239, %p13;
	selp.b32 	%r72, %r71, %r90, %p13;
	ld.const.f64 	%fd66, [%rd39+-8];
	sub.f64 	%fd67, %fd9, %fd66;
	ld.const.f64 	%fd68, [%rd39];
	sub.f64 	%fd69, %fd10, %fd68;
	ld.const.f64 	%fd70, [%rd39+8];
	sub.f64 	%fd71, %fd11, %fd70;
	ld.const.f64 	%fd72, [%rd38+-32];
	fma.rn.f64 	%fd73, %fd72, %fd67, 0d0000000000000000;
	ld.const.f64 	%fd74, [%rd38+-8];
	fma.rn.f64 	%fd75, %fd74, %fd69, %fd73;
	ld.const.f64 	%fd76, [%rd38+16];
	fma.rn.f64 	%fd77, %fd76, %fd71, %fd75;
	ld.const.f64 	%fd78, [%rd38+-24];
	fma.rn.f64 	%fd79, %fd78, %fd67, 0d0000000000000000;
	ld.const.f64 	%fd80, [%rd38];
	fma.rn.f64 	%fd81, %fd80, %fd69, %fd79;
	ld.const.f64 	%fd82, [%rd38+24];
	fma.rn.f64 	%fd83, %fd82, %fd71, %fd81;
	ld.const.f64 	%fd84, [%rd38+-16];
	fma.rn.f64 	%fd85, %fd84, %fd67, 0d0000000000000000;
	ld.const.f64 	%fd86, [%rd38+8];
	fma.rn.f64 	%fd87, %fd86, %fd69, %fd85;
	ld.const.f64 	%fd88, [%rd38+32];
	fma.rn.f64 	%fd89, %fd88, %fd71, %fd87;
	fma.rn.f64 	%fd90, %fd67, %fd77, 0d0000000000000000;
	fma.rn.f64 	%fd91, %fd69, %fd83, %fd90;
	fma.rn.f64 	%fd92, %fd71, %fd89, %fd91;
	neg.f64 	%fd93, %fd92;
	setp.lt.f64 	%p14, %fd65, %fd93;
	selp.f64 	%fd94, %fd93, %fd65, %p14;
	add.s32 	%r73, %r82, 2;
	selp.b32 	%r74, %r73, %r72, %p14;
	ld.const.f64 	%fd95, [%rd39+16];
	sub.f64 	%fd96, %fd9, %fd95;
	ld.const.f64 	%fd97, [%rd39+24];
	sub.f64 	%fd98, %fd10, %fd97;
	ld.const.f64 	%fd99, [%rd39+32];
	sub.f64 	%fd100, %fd11, %fd99;
	ld.const.f64 	%fd101, [%rd38+40];
	fma.rn.f64 	%fd102, %fd101, %fd96, 0d0000000000000000;
	ld.const.f64 	%fd103, [%rd38+64];
	fma.rn.f64 	%fd104, %fd103, %fd98, %fd102;
	ld.const.f64 	%fd105, [%rd38+88];
	fma.rn.f64 	%fd106, %fd105, %fd100, %fd104;
	ld.const.f64 	%fd107, [%rd38+48];
	fma.rn.f64 	%fd108, %fd107, %fd96, 0d0000000000000000;
	ld.const.f64 	%fd109, [%rd38+72];
	fma.rn.f64 	%fd110, %fd109, %fd98, %fd108;
	ld.const.f64 	%fd111, [%rd38+96];
	fma.rn.f64 	%fd112, %fd111, %fd100, %fd110;
	ld.const.f64 	%fd113, [%rd38+56];
	fma.rn.f64 	%fd114, %fd113, %fd96, 0d0000000000000000;
	ld.const.f64 	%fd115, [%rd38+80];
	fma.rn.f64 	%fd116, %fd115, %fd98, %fd114;
	ld.const.f64 	%fd117, [%rd38+104];
	fma.rn.f64 	%fd118, %fd117, %fd100, %fd116;
	fma.rn.f64 	%fd119, %fd96, %fd106, 0d0000000000000000;
	fma.rn.f64 	%fd120, %fd98, %fd112, %fd119;
	fma.rn.f64 	%fd121, %fd100, %fd118, %fd120;
	neg.f64 	%fd122, %fd121;
	setp.lt.f64 	%p15, %fd94, %fd122;
	selp.f64 	%fd123, %fd122, %fd94, %p15;
	add.s32 	%r75, %r82, 3;
	selp.b32 	%r76, %r75, %r74, %p15;
	ld.const.f64 	%fd124, [%rd39+40];
	sub.f64 	%fd125, %fd9, %fd124;
	ld.const.f64 	%fd126, [%rd39+48];
	sub.f64 	%fd127, %fd10, %fd126;
	ld.const.f64 	%fd128, [%rd39+56];
	sub.f64 	%fd129, %fd11, %fd128;
	ld.const.f64 	%fd130, [%rd38+112];
	fma.rn.f64 	%fd131, %fd130, %fd125, 0d0000000000000000;
	ld.const.f64 	%fd132, [%rd38+136];
	fma.rn.f64 	%fd133, %fd132, %fd127, %fd131;
	ld.const.f64 	%fd134, [%rd38+160];
	fma.rn.f64 	%fd135, %fd134, %fd129, %fd133;
	ld.const.f64 	%fd136, [%rd38+120];
	fma.rn.f64 	%fd137, %fd136, %fd125, 0d0000000000000000;
	ld.const.f64 	%fd138, [%rd38+144];
	fma.rn.f64 	%fd139, %fd138, %fd127, %fd137;
	ld.const.f64 	%fd140, [%rd38+168];
	fma.rn.f64 	%fd141, %fd140, %fd129, %fd139;
	ld.const.f64 	%fd142, [%rd38+128];
	fma.rn.f64 	%fd143, %fd142, %fd125, 0d0000000000000000;
	ld.const.f64 	%fd144, [%rd38+152];
	fma.rn.f64 	%fd145, %fd144, %fd127, %fd143;
	ld.const.f64 	%fd146, [%rd38+176];
	fma.rn.f64 	%fd147, %fd146, %fd129, %fd145;
	fma.rn.f64 	%fd148, %fd125, %fd135, 0d0000000000000000;
	fma.rn.f64 	%fd149, %fd127, %fd141, %fd148;
	fma.rn.f64 	%fd150, %fd129, %fd147, %fd149;
	neg.f64 	%fd151, %fd150;
	setp.lt.f64 	%p16, %fd123, %fd151;
	selp.f64 	%fd239, %fd151, %fd123, %p16;
	add.s32 	%r82, %r82, 4;
	selp.b32 	%r90, %r82, %r76, %p16;
	add.s64 	%rd39, %rd39, 96;
	add.s64 	%rd38, %rd38, 288;
	setp.ne.s32 	%p17, %r82, %r8;
	@%p17 bra 	$L__BB0_8;
	add.s32 	%r88, %r82, 1;
$L__BB0_10:
	setp.eq.s32 	%p18, %r7, 0;
	@%p18 bra 	$L__BB0_15;
	setp.eq.s32 	%p19, %r6, 1;
	@%p19 bra 	$L__BB0_13;
	mul.wide.u32 	%rd26, %r88, 24;
	add.s64 	%rd28, %rd33, %rd26;
	ld.const.f64 	%fd152, [%rd28];
	sub.f64 	%fd153, %fd9, %fd152;
	ld.const.f64 	%fd154, [%rd28+8];
	sub.f64 	%fd155, %fd10, %fd154;
	ld.const.f64 	%fd156, [%rd28+16];
	sub.f64 	%fd157, %fd11, %fd156;
	mul.wide.u32 	%rd29, %r88, 72;
	add.s64 	%rd31, %rd36, %rd29;
	ld.const.f64 	%fd158, [%rd31];
	fma.rn.f64 	%fd159, %fd158, %fd153, 0d0000000000000000;
	ld.const.f64 	%fd160, [%rd31+24];
	fma.rn.f64 	%fd161, %fd160, %fd155, %fd159;
	ld.const.f64 	%fd162, [%rd31+48];
	fma.rn.f64 	%fd163, %fd162, %fd157, %fd161;
	ld.const.f64 	%fd164, [%rd31+8];
	fma.rn.f64 	%fd165, %fd164, %fd153, 0d0000000000000000;
	ld.const.f64 	%fd166, [%rd31+32];
	fma.rn.f64 	%fd167, %fd166, %fd155, %fd165;
	ld.const.f64 	%fd168, [%rd31+56];
	fma.rn.f64 	%fd169, %fd168, %fd157, %fd167;
	ld.const.f64 	%fd170, [%rd31+16];
	fma.rn.f64 	%fd171, %fd170, %fd153, 0d0000000000000000;
	ld.const.f64 	%fd172, [%rd31+40];
	fma.rn.f64 	%fd173, %fd172, %fd155, %fd171;
	ld.const.f64 	%fd174, [%rd31+64];
	fma.rn.f64 	%fd175, %fd174, %fd157, %fd173;
	fma.rn.f64 	%fd176, %fd153, %fd163, 0d0000000000000000;
	fma.rn.f64 	%fd177, %fd155, %fd169, %fd176;
	fma.rn.f64 	%fd178, %fd157, %fd175, %fd177;
	neg.f64 	%fd179, %fd178;
	setp.lt.f64 	%p20, %fd239, %fd179;
	selp.f64 	%fd180, %fd179, %fd239, %p20;
	selp.b32 	%r78, %r88, %r90, %p20;
	add.s32 	%r79, %r88, 1;
	ld.const.f64 	%fd181, [%rd28+24];
	sub.f64 	%fd182, %fd9, %fd181;
	ld.const.f64 	%fd183, [%rd28+32];
	sub.f64 	%fd184, %fd10, %fd183;
	ld.const.f64 	%fd185, [%rd28+40];
	sub.f64 	%fd186, %fd11, %fd185;
	ld.const.f64 	%fd187, [%rd31+72];
	fma.rn.f64 	%fd188, %fd187, %fd182, 0d0000000000000000;
	ld.const.f64 	%fd189, [%rd31+96];
	fma.rn.f64 	%fd190, %fd189, %fd184, %fd188;
	ld.const.f64 	%fd191, [%rd31+120];
	fma.rn.f64 	%fd192, %fd191, %fd186, %fd190;
	ld.const.f64 	%fd193, [%rd31+80];
	fma.rn.f64 	%fd194, %fd193, %fd182, 0d0000000000000000;
	ld.const.f64 	%fd195, [%rd31+104];
	fma.rn.f64 	%fd196, %fd195, %fd184, %fd194;
	ld.const.f64 	%fd197, [%rd31+128];
	fma.rn.f64 	%fd198, %fd197, %fd186, %fd196;
	ld.const.f64 	%fd199, [%rd31+88];
	fma.rn.f64 	%fd200, %fd199, %fd182, 0d0000000000000000;
	ld.const.f64 	%fd201, [%rd31+112];
	fma.rn.f64 	%fd202, %fd201, %fd184, %fd200;
	ld.const.f64 	%fd203, [%rd31+136];
	fma.rn.f64 	%fd204, %fd203, %fd186, %fd202;
	fma.rn.f64 	%fd205, %fd182, %fd192, 0d0000000000000000;
	fma.rn.f64 	%fd206, %fd184, %fd198, %fd205;
	fma.rn.f64 	%fd207, %fd186, %fd204, %fd206;
	neg.f64 	%fd208, %fd207;
	setp.lt.f64 	%p21, %fd180, %fd208;
	selp.f64 	%fd239, %fd208, %fd180, %p21;
	selp.b32 	%r90, %r79, %r78, %p21;
	add.s32 	%r88, %r88, 2;
$L__BB0_13:
	setp.eq.s32 	%p22, %r9, 0;
	@%p22 bra 	$L__BB0_15;
	mul.wide.u32 	%rd32, %r88, 24;
	add.s64 	%rd34, %rd33, %rd32;
	ld.const.f64 	%fd209, [%rd34];
	sub.f64 	%fd210, %fd9, %fd209;
	ld.const.f64 	%fd211, [%rd34+8];
	sub.f64 	%fd212, %fd10, %fd211;
	ld.const.f64 	%fd213, [%rd34+16];
	sub.f64 	%fd214, %fd11, %fd213;
	mul.wide.u32 	%rd35, %r88, 72;
	add.s64 	%rd37, %rd36, %rd35;
	ld.const.f64 	%fd215, [%rd37];
	fma.rn.f64 	%fd216, %fd215, %fd210, 0d0000000000000000;
	ld.const.f64 	%fd217, [%rd37+24];
	fma.rn.f64 	%fd218, %fd217, %fd212, %fd216;
	ld.const.f64 	%fd219, [%rd37+48];
	fma.rn.f64 	%fd220, %fd219, %fd214, %fd218;
	ld.const.f64 	%fd221, [%rd37+8];
	fma.rn.f64 	%fd222, %fd221, %fd210, 0d0000000000000000;
	ld.const.f64 	%fd223, [%rd37+32];
	fma.rn.f64 	%fd224, %fd223, %fd212, %fd222;
	ld.const.f64 	%fd225, [%rd37+56];
	fma.rn.f64 	%fd226, %fd225, %fd214, %fd224;
	ld.const.f64 	%fd227, [%rd37+16];
	fma.rn.f64 	%fd228, %fd227, %fd210, 0d0000000000000000;
	ld.const.f64 	%fd229, [%rd37+40];
	fma.rn.f64 	%fd230, %fd229, %fd212, %fd228;
	ld.const.f64 	%fd231, [%rd37+64];
	fma.rn.f64 	%fd232, %fd231, %fd214, %fd230;
	fma.rn.f64 	%fd233, %fd210, %fd220, 0d0000000000000000;
	fma.rn.f64 	%fd234, %fd212, %fd226, %fd233;
	fma.rn.f64 	%fd235, %fd214, %fd232, %fd234;
	neg.f64 	%fd236, %fd235;
	setp.lt.f64 	%p23, %fd239, %fd236;
	selp.b32 	%r90, %r88, %r90, %p23;
$L__BB0_15:
	st.global.u8 	[%rd2+3], %r90;
	add.s32 	%r81, %r81, %r4;
	setp.lt.s32 	%p24, %r81, %r43;
	@%p24 bra 	$L__BB0_6;
	bra.uni 	$L__BB0_4;
$L__BB0_16:
	add.s32 	%r30, %r2, %r4;
	max.s32 	%r54, %r43, %r30;
	setp.lt.s32 	%p3, %r30, %r43;
	selp.u32 	%r31, 1, 0, %p3;
	add.s32 	%r55, %r30, %r31;
	sub.s32 	%r32, %r54, %r55;
	add.s32 	%r33, %r30, %r4;
	add.s32 	%r34, %r33, %r4;
	div.u32 	%r56, %r32, %r4;
	add.s32 	%r37, %r56, %r31;
	mul.wide.s32 	%rd17, %r4, 4;
$L__BB0_17:
	setp.ge.s32 	%p4, %r2, %r43;
	@%p4 bra 	$L__BB0_24;
	mul.lo.s32 	%r36, %r80, %r43;
	and.b32  	%r38, %r37, 3;
	setp.eq.s32 	%p5, %r38, 3;
	mov.u32 	%r92, %r2;
	@%p5 bra 	$L__BB0_22;
	add.s32 	%r57, %r2, %r36;
	mul.wide.s32 	%rd11, %r57, 4;
	add.s64 	%rd12, %rd1, %rd11;
	add.s64 	%rd7, %rd12, 3;
	mov.b16 	%rs1, 0;
	st.global.u8 	[%rd12+3], %rs1;
	setp.eq.s32 	%p6, %r38, 0;
	mov.u32 	%r92, %r30;
	@%p6 bra 	$L__BB0_22;
	add.s64 	%rd9, %rd7, %rd17;
	mov.b16 	%rs2, 0;
	st.global.u8 	[%rd9], %rs2;
	setp.eq.s32 	%p7, %r38, 1;
	mov.u32 	%r92, %r33;
	@%p7 bra 	$L__BB0_22;
	add.s64 	%rd13, %rd9, %rd17;
	mov.b16 	%rs3, 0;
	st.global.u8 	[%rd13], %rs3;
	mov.u32 	%r92, %r34;
$L__BB0_22:
	setp.lt.u32 	%p8, %r37, 3;
	@%p8 bra 	$L__BB0_24;
$L__BB0_23:
	add.s32 	%r58, %r92, %r36;
	mul.wide.s32 	%rd14, %r58, 4;
	add.s64 	%rd15, %rd1, %rd14;
	add.s64 	%rd16, %rd15, 3;
	mov.b16 	%rs4, 0;
	st.global.u8 	[%rd15+3], %rs4;
	add.s64 	%rd18, %rd16, %rd17;
	st.global.u8 	[%rd18], %rs4;
	add.s64 	%rd19, %rd18, %rd17;
	st.global.u8 	[%rd19], %rs4;
	add.s64 	%rd20, %rd19, %rd17;
	st.global.u8 	[%rd20], %rs4;
	shl.b32 	%r59, %r4, 2;
	add.s32 	%r92, %r59, %r92;
	setp.lt.s32 	%p9, %r92, %r43;
	@%p9 bra 	$L__BB0_23;
$L__BB0_24:
	add.s32 	%r80, %r80, %r3;
	setp.lt.s32 	%p10, %r80, %r44;
	@%p10 bra 	$L__BB0_17;
$L__BB0_25:
	ret;

}


// ===== COMPILED SASS (sm_100) =====

	.target	sm_100

	.elftype	@"ET_EXEC"


//--------------------- .note.nv.tkinfo           --------------------------
	.section	.note.nv.tkinfo,"",@"SHT_NOTE"
	.sectionflags	@"SHF_NOTE_NV_TKINFO"
	.tkinfo
        /*0018*/ 	.word	0x00000002
        /*0030*/ 	.string	""
        /*0030*/ 	.string	"ptxas"
        /*0030*/ 	.string	"Cuda compilation tools, release 13.0, V13.0.88"
        /*0030*/ 	.string	"Build cuda_13.0.r13.0/compiler.36424714_0"
        /*0030*/ 	.string	"-arch sm_100 -m 64 "



//--------------------- .note.nv.cuinfo           --------------------------
	.section	.note.nv.cuinfo,"",@"SHT_NOTE"
	.sectionflags	@"SHF_NOTE_NV_CUINFO"
        /*0018*/ 	.short	0x0002
        /*001a*/ 	.short	0x0064
        /*001c*/ 	.short	0x0082
	.zero		2


//--------------------- .nv.info                  --------------------------
	.section	.nv.info,"",@"SHT_CUDA_INFO"
	.align	4


	//----- nvinfo : EIATTR_REGCOUNT
	.align		4
        /*0000*/ 	.byte	0x04, 0x2f
        /*0002*/ 	.short	(.L_3 - .L_2)
	.align		4
.L_2:
        /*0004*/ 	.word	index@(_Z18mahalanobis_kernelP6uchar4iii)
        /*0008*/ 	.word	0x00000028


	//----- nvinfo : EIATTR_FRAME_SIZE
	.align		4
.L_3:
        /*000c*/ 	.byte	0x04, 0x11
        /*000e*/ 	.short	(.L_5 - .L_4)
	.align		4
.L_4:
        /*0010*/ 	.word	index@(_Z18mahalanobis_kernelP6uchar4iii)
        /*0014*/ 	.word	0x00000000


	//----- nvinfo : EIATTR_MIN_STACK_SIZE
	.align		4
.L_5:
        /*0018*/ 	.byte	0x04, 0x12
        /*001a*/ 	.short	(.L_7 - .L_6)
	.align		4
.L_6:
        /*001c*/ 	.word	index@(_Z18mahalanobis_kernelP6uchar4iii)
        /*0020*/ 	.word	0x00000000
.L_7:


//--------------------- .nv.compat                --------------------------
	.section	.nv.compat,"",@"SHT_CUDA_COMPAT_INFO"
	.align	4
        /*0000*/ 	.byte	0x02, 0x09, 0x00, 0x00, 0x02, 0x02, 0x01, 0x00, 0x02, 0x05, 0x05, 0x00, 0x03, 0x07, 0x01, 0x01
        /*0010*/ 	.byte	0x02, 0x03, 0x00, 0x00, 0x02, 0x06, 0x01, 0x00, 0x04, 0x0b, 0x08, 0x00, 0x01, 0x00, 0x00, 0x00
        /*0020*/ 	.byte	0x00, 0x00, 0x00, 0x00


//--------------------- .nv.info._Z18mahalanobis_kernelP6uchar4iii --------------------------
	.section	.nv.info._Z18mahalanobis_kernelP6uchar4iii,"",@"SHT_CUDA_INFO"
	.sectionflags	@""
	.align	4


	//----- nvinfo : EIATTR_CUDA_API_VERSION
	.align		4
        /*0000*/ 	.byte	0x04, 0x37
        /*0002*/ 	.short	(.L_9 - .L_8)
.L_8:
        /*0004*/ 	.word	0x00000082


	//----- nvinfo : EIATTR_KPARAM_INFO
	.align		4
.L_9:
        /*0008*/ 	.byte	0x04, 0x17
        /*000a*/ 	.short	(.L_11 - .L_10)
.L_10:
        /*000c*/ 	.word	0x00000000
        /*0010*/ 	.short	0x0003
        /*0012*/ 	.short	0x0010
        /*0014*/ 	.byte	0x00, 0xf0, 0x11, 0x00


	//----- nvinfo : EIATTR_KPARAM_INFO
	.align		4
.L_11:
        /*0018*/ 	.byte	0x04, 0x17
        /*001a*/ 	.short	(.L_13 - .L_12)
.L_12:
        /*001c*/ 	.word	0x00000000
        /*0020*/ 	.short	0x0002
        /*0022*/ 	.short	0x000c
        /*0024*/ 	.byte	0x00, 0xf0, 0x11, 0x00


	//----- nvinfo : EIATTR_KPARAM_INFO
	.align		4
.L_13:
        /*0028*/ 	.byte	0x04, 0x17
        /*002a*/ 	.short	(.L_15 - .L_14)
.L_14:
        /*002c*/ 	.word	0x00000000
        /*0030*/ 	.short	0x0001
        /*0032*/ 	.short	0x0008
        /*0034*/ 	.byte	0x00, 0xf0, 0x11, 0x00


	//----- nvinfo : EIATTR_KPARAM_INFO
	.align		4
.L_15:
        /*0038*/ 	.byte	0x04, 0x17
        /*003a*/ 	.short	(.L_17 - .L_16)
.L_16:
        /*003c*/ 	.word	0x00000000
        /*0040*/ 	.short	0x0000
        /*0042*/ 	.short	0x0000
        /*0044*/ 	.byte	0x00, 0xf5, 0x21, 0x00


	//----- nvinfo : EIATTR_SPARSE_MMA_MASK
	.align		4
.L_17:
        /*0048*/ 	.byte	0x03, 0x50
        /*004a*/ 	.short	0x0000


	//----- nvinfo : EIATTR_MAXREG_COUNT
	.align		4
        /*004c*/ 	.byte	0x03, 0x1b
        /*004e*/ 	.short	0x00ff


	//----- nvinfo : EIATTR_MERCURY_ISA_VERSION
	.align		4
        /*0050*/ 	.byte	0x03, 0x5f
        /*0052*/ 	.short	0x0101


	//----- nvinfo : EIATTR_UNUSED_LOAD_BYTE_OFFSET
	.align		4
        /*0054*/ 	.byte	0x04, 0x44
        /*0056*/ 	.short	(.L_19 - .L_18)


	//   ....[0]....
.L_18:
        /*0058*/ 	.word	0x00000270
        /*005c*/ 	.word	0x00000007


	//----- nvinfo : EIATTR_VRC_CTA_INIT_COUNT
	.align		4
.L_19:
        /*0060*/ 	.byte	0x02, 0x4a
	.zero		1
	.zero		1


	//----- nvinfo : EIATTR_EXIT_INSTR_OFFSETS
	.align		4
        /*0064*/ 	.byte	0x04, 0x1c
        /*0066*/ 	.short	(.L_21 - .L_20)


	//   ....[0]....
.L_20:
        /*0068*/ 	.word	0x000000f0


	//   ....[1]....
        /*006c*/ 	.word	0x00001460


	//   ....[2]....
        /*0070*/ 	.word	0x000018e0


	//----- nvinfo : EIATTR_CRS_STACK_SIZE
	.align		4
.L_21:
        /*0074*/ 	.byte	0x04, 0x1e
        /*0076*/ 	.short	(.L_23 - .L_22)
.L_22:
        /*0078*/ 	.word	0x00000000


	//----- nvinfo : EIATTR_CBANK_PARAM_SIZE
	.align		4
.L_23:
        /*007c*/ 	.byte	0x03, 0x19
        /*007e*/ 	.short	0x0014


	//----- nvinfo : EIATTR_PARAM_CBANK
	.align		4
        /*0080*/ 	.byte	0x04, 0x0a
        /*0082*/ 	.short	(.L_25 - .L_24)
	.align		4
.L_24:
        /*0084*/ 	.word	index@(.nv.constant0._Z18mahalanobis_kernelP6uchar4iii)
        /*0088*/ 	.short	0x0380
        /*008a*/ 	.short	0x0014


	//----- nvinfo : EIATTR_SW_WAR
	.align		4
.L_25:
        /*008c*/ 	.byte	0x04, 0x36
        /*008e*/ 	.short	(.L_27 - .L_26)
.L_26:
        /*0090*/ 	.word	0x00000008
.L_27:


//--------------------- .nv.callgraph             --------------------------
	.section	.nv.callgraph,"",@"SHT_CUDA_CALLGRAPH"
	.align	4
	.sectionentsize	8
	.align		4
        /*0000*/ 	.word	0x00000000
	.align		4
        /*0004*/ 	.word	0xffffffff
	.align		4
        /*0008*/ 	.word	0x00000000
	.align		4
        /*000c*/ 	.word	0xfffffffe
	.align		4
        /*0010*/ 	.word	0x00000000
	.align		4
        /*0014*/ 	.word	0xfffffffd
	.align		4
        /*0018*/ 	.word	0x00000000
	.align		4
        /*001c*/ 	.word	0xfffffffc


//--------------------- .nv.constant3             --------------------------
	.section	.nv.constant3,"a",@progbits
	.align	8
.nv.constant3:
	.type		gpu_avgs,@object
	.size		gpu_avgs,(gpu_covs - gpu_avgs)
gpu_avgs:
	.zero		768
	.type		gpu_covs,@object
	.size		gpu_covs,(.L_1 - gpu_covs)
gpu_covs:
	.zero		2304
.L_1:


//--------------------- .text._Z18mahalanobis_kernelP6uchar4iii --------------------------
	.section	.text._Z18mahalanobis_kernelP6uchar4iii,"ax",@progbits
	.align	128
        .global         _Z18mahalanobis_kernelP6uchar4iii
        .type           _Z18mahalanobis_kernelP6uchar4iii,@function
        .size           _Z18mahalanobis_kernelP6uchar4iii,(.L_x_16 - _Z18mahalanobis_kernelP6uchar4iii)
        .other          _Z18mahalanobis_kernelP6uchar4iii,@"STO_CUDA_ENTRY STV_DEFAULT"
_Z18mahalanobis_kernelP6uchar4iii:
.text._Z18mahalanobis_kernelP6uchar4iii:
[----:B------:R-:W-:Y:S01]  /*0000*/  LDC R1, c[0x0][0x37c] ;  /* 0x0000df00ff017b82 */ /* 0x000fe20000000800 */
[----:B------:R-:W0:Y:S07]  /*0010*/  S2R R5, SR_TID.Y ;  /* 0x0000000000057919 */ /* 0x000e2e0000002200 */
[----:B------:R-:W0:Y:S01]  /*0020*/  S2UR UR4, SR_CTAID.Y ;  /* 0x00000000000479c3 */ /* 0x000e220000002600 */
[----:B------:R-:W1:Y:S01]  /*0030*/  LDCU UR8, c[0x0][0x38c] ;  /* 0x00007180ff0877ac */ /* 0x000e620008000800 */
[----:B------:R-:W2:Y:S06]  /*0040*/  S2R R0, SR_TID.X ;  /* 0x0000000000007919 */ /* 0x000eac0000002100 */
[----:B------:R-:W0:Y:S08]  /*0050*/  LDC R2, c[0x0][0x364] ;  /* 0x0000d900ff027b82 */ /* 0x000e300000000800 */
[----:B------:R-:W2:Y:S08]  /*0060*/  S2UR UR5, SR_CTAID.X ;  /* 0x00000000000579c3 */ /* 0x000eb00000002500 */
[----:B------:R-:W2:Y:S01]  /*0070*/  LDC R3, c[0x0][0x360] ;  /* 0x0000d800ff037b82 */ /* 0x000ea20000000800 */
[----:B------:R-:W3:Y:S01]  /*0080*/  LDCU UR6, c[0x0][0x374] ;  /* 0x00006e80ff0677ac */ /* 0x000ee20008000800 */
[----:B------:R-:W4:Y:S01]  /*0090*/  LDCU UR7, c[0x0][0x370] ;  /* 0x00006e00ff0777ac */ /* 0x000f220008000800 */
[----:B0-----:R-:W-:-:S05]  /*00a0*/  IMAD R5, R2, UR4, R5 ;  /* 0x0000000402057c24 */ /* 0x001fca000f8e0205 */
[----:B-1----:R-:W-:Y:S01]  /*00b0*/  ISETP.GE.AND P0, PT, R5, UR8, PT ;  /* 0x0000000805007c0c */ /* 0x002fe2000bf06270 */
[----:B---3--:R-:W-:Y:S02]  /*00c0*/  IMAD R2, R2, UR6, RZ ;  /* 0x0000000602027c24 */ /* 0x008fe4000f8e02ff */
[C---:B--2---:R-:W-:Y:S02]  /*00d0*/  IMAD R0, R3.reuse, UR5, R0 ;  /* 0x0000000503007c24 */ /* 0x044fe4000f8e0200 */
[----:B----4-:R-:W-:-:S08]  /*00e0*/  IMAD R3, R3, UR7, RZ ;  /* 0x0000000703037c24 */ /* 0x010fd0000f8e02ff */
[----:B------:R-:W-:Y:S05]  /*00f0*/  @P0 EXIT ;  /* 0x000000000000094d */ /* 0x000fea0003800000 */
[----:B------:R-:W0:Y:S01]  /*0100*/  LDCU UR6, c[0x0][0x390] ;  /* 0x00007200ff0677ac */ /* 0x000e220008000800 */
[----:B------:R-:W1:Y:S01]  /*0110*/  LDCU.64 UR8, c[0x0][0x358] ;  /* 0x00006b00ff0877ac */ /* 0x000e620008000a00 */
[----:B0-----:R-:W-:-:S09]  /*0120*/  UISETP.GE.AND UP0, UPT, UR6, 0x2, UPT ;  /* 0x000000020600788c */ /* 0x001fd2000bf06270 */
[----:B-1----:R-:W-:Y:S05]  /*0130*/  BRA.U !UP0, `(.L_x_0) ;  /* 0x0000001108cc7547 */ /* 0x002fea000b800000 */
[----:B------:R-:W-:-:S04]  /*0140*/  UIADD3 UR4, UPT, UPT, UR6, 0x3, URZ ;  /* 0x0000000306047890 */ /* 0x000fc8000fffe0ff */
[----:B------:R-:W-:Y:S02]  /*0150*/  ULOP3.LUT UR5, UR4, 0x3, URZ, 0xc0, !UPT ;  /* 0x0000000304057892 */ /* 0x000fe4000f8ec0ff */
[----:B------:R-:W-:Y:S02]  /*0160*/  UIADD3 UR4, UPT, UPT, UR6, -0x1, URZ ;  /* 0xffffffff06047890 */ /* 0x000fe4000fffe0ff */
[----:B------:R-:W-:-:S11]  /*0170*/  UISETP.NE.AND UP0, UPT, UR5, 0x1, UPT ;  /* 0x000000010500788c */ /* 0x000fd6000bf05270 */
.L_x_8:
[----:B0-----:R-:W0:Y:S01]  /*0180*/  LDCU UR5, c[0x0][0x388] ;  /* 0x00007100ff0577ac */ /* 0x001e220008000800 */
[----:B------:R-:W-:Y:S01]  /*0190*/  BSSY.RECONVERGENT B0, `(.L_x_1) ;  /* 0x0000128000007945 */ /* 0x000fe20003800200 */
[----:B0-----:R-:W-:-:S13]  /*01a0*/  ISETP.GE.AND P0, PT, R0, UR5, PT ;  /* 0x0000000500007c0c */ /* 0x001fda000bf06270 */
[----:B------:R-:W-:Y:S05]  /*01b0*/  @P0 BRA `(.L_x_2) ;  /* 0x0000001000940947 */ /* 0x000fea0003800000 */
[----:B------:R-:W-:-:S07]  /*01c0*/  IMAD.MOV.U32 R4, RZ, RZ, R0 ;  /* 0x000000ffff047224 */ /* 0x000fce00078e0000 */
.L_x_7:
[----:B0-----:R-:W0:Y:S01]  /*01d0*/  LDC.64 R6, c[0x0][0x380] ;  /* 0x0000e000ff067b82 */ /* 0x001e220000000a00 */
[----:B------:R-:W1:Y:S01]  /*01e0*/  LDCU UR10, c[0x0][0x388] ;  /* 0x00007100ff0a77ac */ /* 0x000e620008000800 */
[----:B------:R-:W2:Y:S01]  /*01f0*/  LDCU.128 UR12, c[0x3][URZ] ;  /* 0x00c00000ff0c77ac */ /* 0x000ea20008000c00 */
[----:B------:R-:W3:Y:S01]  /*0200*/  LDCU.128 UR16, c[0x3][0x300] ;  /* 0x00c06000ff1077ac */ /* 0x000ee20008000c00 */
[----:B------:R-:W4:Y:S01]  /*0210*/  LDCU.64 UR6, c[0x3][0x10] ;  /* 0x00c00200ff0677ac */ /* 0x000f220008000a00 */
[----:B------:R-:W5:Y:S01]  /*0220*/  LDCU.128 UR24, c[0x3][0x310] ;  /* 0x00c06200ff1877ac */ /* 0x000f620008000c00 */
[----:B-1----:R-:W-:Y:S01]  /*0230*/  IMAD R9, R5, UR10, R4 ;  /* 0x0000000a05097c24 */ /* 0x002fe2000f8e0204 */
[----:B------:R-:W1:Y:S03]  /*0240*/  LDCU.128 UR20, c[0x3][0x330] ;  /* 0x00c06600ff1477ac */ /* 0x000e660008000c00 */
[----:B0-----:R-:W-:Y:S01]  /*0250*/  IMAD.WIDE R6, R9, 0x4, R6 ;  /* 0x0000000409067825 */ /* 0x001fe200078e0206 */
[----:B------:R-:W0:Y:S04]  /*0260*/  LDCU UR5, c[0x0][0x390] ;  /* 0x00007200ff0577ac */ /* 0x000e280008000800 */
[----:B------:R-:W2:Y:S01]  /*0270*/  LDG.E R24, desc[UR8][R6.64] ;  /* 0x0000000806187981 */ /* 0x000ea2000c1e1900 */
[----:B------:R-:W-:-:S02]  /*0280*/  IMAD.MOV.U32 R33, RZ, RZ, RZ ;  /* 0x000000ffff217224 */ /* 0x000fc400078e00ff */
[----:B------:R-:W-:Y:S01]  /*0290*/  IMAD.MOV.U32 R34, RZ, RZ, 0x1 ;  /* 0x00000001ff227424 */ /* 0x000fe200078e00ff */
[----:B0-----:R-:W-:-:S04]  /*02a0*/  UIADD3 UR5, UPT, UPT, UR5, -0x2, URZ ;  /* 0xfffffffe05057890 */ /* 0x001fc8000fffe0ff */
[----:B------:R-:W-:Y:S01]  /*02b0*/  UISETP.GE.U32.AND UP1, UPT, UR5, 0x3, UPT ;  /* 0x000000030500788c */ /* 0x000fe2000bf26070 */
[----:B--2---:R-:W0:Y:S08]  /*02c0*/  I2F.F64.U8 R8, R24 ;  /* 0x0000001800087312 */ /* 0x004e300000001800 */
[----:B------:R-:W2:Y:S01]  /*02d0*/  I2F.F64.U8 R10, R24.B1 ;  /* 0x10000018000a7312 */ /* 0x000ea20000001800 */
[----:B0-----:R-:W-:-:S07]  /*02e0*/  DADD R16, R8, -UR12 ;  /* 0x8000000c08107e29 */ /* 0x001fce0008000000 */
[----:B------:R-:W4:Y:S01]  /*02f0*/  I2F.F64.U8 R12, R24.B2 ;  /* 0x20000018000c7312 */ /* 0x000f220000001800 */
[----:B--2---:R-:W-:Y:S01]  /*0300*/  DADD R14, R10, -UR14 ;  /* 0x8000000e0a0e7e29 */ /* 0x004fe20008000000 */
[----:B------:R-:W0:Y:S01]  /*0310*/  LDCU.128 UR12, c[0x3][0x320] ;  /* 0x00c06400ff0c77ac */ /* 0x000e220008000c00 */
[C---:B---3--:R-:W-:Y:S02]  /*0320*/  DFMA R18, R16.reuse, UR16, RZ ;  /* 0x0000001010127c2b */ /* 0x048fe400080000ff */
[C---:B------:R-:W-:Y:S02]  /*0330*/  DFMA R20, R16.reuse, UR18, RZ ;  /* 0x0000001210147c2b */ /* 0x040fe400080000ff */
[----:B-----5:R-:W-:Y:S02]  /*0340*/  DFMA R22, R16, UR24, RZ ;  /* 0x0000001810167c2b */ /* 0x020fe400080000ff */
[----:B----4-:R-:W-:Y:S01]  /*0350*/  DADD R6, R12, -UR6 ;  /* 0x800000060c067e29 */ /* 0x010fe20008000000 */
[----:B------:R-:W2:Y:S01]  /*0360*/  LDCU.64 UR6, c[0x3][0x340] ;  /* 0x00c06800ff0677ac */ /* 0x000ea20008000a00 */
[----:B------:R-:W-:-:S08]  /*0370*/  DFMA R18, R14, UR26, R18 ;  /* 0x0000001a0e127c2b */ /* 0x000fd00008000012 */
[----:B-1----:R-:W-:Y:S02]  /*0380*/  DFMA R18, R6, UR20, R18 ;  /* 0x0000001406127c2b */ /* 0x002fe40008000012 */
[C---:B0-----:R-:W-:Y:S02]  /*0390*/  DFMA R20, R14.reuse, UR12, R20 ;  /* 0x0000000c0e147c2b */ /* 0x041fe40008000014 */
[----:B------:R-:W-:-:S04]  /*03a0*/  DFMA R22, R14, UR14, R22 ;  /* 0x0000000e0e167c2b */ /* 0x000fc80008000016 */
[----:B------:R-:W-:Y:S02]  /*03b0*/  DFMA R18, R16, R18, RZ ;  /* 0x000000121012722b */ /* 0x000fe400000000ff */
[C---:B------:R-:W-:Y:S02]  /*03c0*/  DFMA R20, R6.reuse, UR22, R20 ;  /* 0x0000001606147c2b */ /* 0x040fe40008000014 */
[----:B--2---:R-:W-:-:S06]  /*03d0*/  DFMA R22, R6, UR6, R22 ;  /* 0x0000000606167c2b */ /* 0x004fcc0008000016 */
[----:B------:R-:W-:-:S08]  /*03e0*/  DFMA R18, R14, R20, R18 ;  /* 0x000000140e12722b */ /* 0x000fd00000000012 */
[----:B------:R-:W-:Y:S01]  /*03f0*/  DFMA R18, R6, R22, R18 ;  /* 0x000000160612722b */ /* 0x000fe20000000012 */
[----:B------:R-:W-:Y:S01]  /*0400*/  IMAD.MOV.U32 R6, RZ, RZ, R4 ;  /* 0x000000ffff067224 */ /* 0x000fe200078e0004 */
[----:B------:R-:W-:-:S04]  /*0410*/  IADD3 R4, PT, PT, R3, R4, RZ ;  /* 0x0000000403047210 */ /* 0x000fc80007ffe0ff */
[----:B------:R-:W-:Y:S02]  /*0420*/  ISETP.GE.AND P0, PT, R4, UR10, PT ;  /* 0x0000000a04007c0c */ /* 0x000fe4000bf06270 */
[----:B------:R-:W-:Y:S01]  /*0430*/  DADD R14, -RZ, -R18 ;  /* 0x00000000ff0e7229 */ /* 0x000fe20000000912 */
[----:B------:R-:W-:Y:S10]  /*0440*/  BRA.U !UP1, `(.L_x_3) ;  /* 0x00000009092c7547 */ /* 0x000ff4000b800000 */
[----:B------:R-:W-:Y:S01]  /*0450*/  MOV R7, 0x3b0 ;  /* 0x000003b000077802 */ /* 0x000fe20000000f00 */
[----:B------:R-:W-:Y:S01]  /*0460*/  IMAD.MOV.U32 R34, RZ, RZ, RZ ;  /* 0x000000ffff227224 */ /* 0x000fe200078e00ff */
[----:B------:R-:W-:Y:S01]  /*0470*/  MOV R33, RZ ;  /* 0x000000ff00217202 */ /* 0x000fe20000000f00 */
[----:B------:R-:W-:-:S07]  /*0480*/  IMAD.MOV.U32 R32, RZ, RZ, 0x38 ;  /* 0x00000038ff207424 */ /* 0x000fce00078e00ff */
.L_x_4:
[----:B------:R-:W0:Y:S01]  /*0490*/  LDC.64 R30, c[0x3][R32+-0x20] ;  /* 0x00fff800201e7b82 */ /* 0x000e220000000a00 */
[----:B------:R-:W-:-:S07]  /*04a0*/  ULOP3.LUT UR5, UR4, 0xfffffffc, URZ, 0xc0, !UPT ;  /* 0xfffffffc04057892 */ /* 0x000fce000f8ec0ff */
[----:B------:R-:W1:Y:S08]  /*04b0*/  LDC.64 R18, c[0x3][R7+-0x68] ;  /* 0x00ffe60007127b82 */ /* 0x000e700000000a00 */
[----:B------:R-:W2:Y:S08]  /*04c0*/  LDC.64 R28, c[0x3][R32+-0x18] ;  /* 0x00fffa00201c7b82 */ /* 0x000eb00000000a00 */
[----:B------:R-:W3:Y:S01]  /*04d0*/  LDC.64 R26, c[0x3][R7+-0x50] ;  /* 0x00ffec00071a7b82 */ /* 0x000ee20000000a00 */
[----:B0-----:R-:W-:-:S07]  /*04e0*/  DADD R30, R8, -R30 ;  /* 0x00000000081e7229 */ /* 0x001fce000000081e */
[----:B------:R-:W0:Y:S01]  /*04f0*/  LDC.64 R16, c[0x3][R32+-0x10] ;  /* 0x00fffc0020107b82 */ /* 0x000e220000000a00 */
[----:B-1----:R-:W-:-:S07]  /*0500*/  DFMA R18, R30, R18, RZ ;  /* 0x000000121e12722b */ /* 0x002fce00000000ff */
[----:B------:R-:W1:Y:S01]  /*0510*/  LDC.64 R22, c[0x3][R7+-0x60] ;  /* 0x00ffe80007167b82 */ /* 0x000e620000000a00 */
[----:B--2---:R-:W-:-:S07]  /*0520*/  DADD R28, R10, -R28 ;  /* 0x000000000a1c7229 */ /* 0x004fce000000081c */
[----:B------:R-:W2:Y:S01]  /*0530*/  LDC.64 R20, c[0x3][R7+-0x38] ;  /* 0x00fff20007147b82 */ /* 0x000ea20000000a00 */
[----:B---3--:R-:W-:-:S07]  /*0540*/  DFMA R26, R28, R26, R18 ;  /* 0x0000001a1c1a722b */ /* 0x008fce0000000012 */
[----:B------:R-:W3:Y:S01]  /*0550*/  LDC.64 R24, c[0x3][R7+-0x48] ;  /* 0x00ffee0007187b82 */ /* 0x000ee20000000a00 */
[----:B0-----:R-:W-:-:S07]  /*0560*/  DADD R16, R12, -R16 ;  /* 0x000000000c107229 */ /* 0x001fce0000000810 */
[----:B------:R-:W0:Y:S01]  /*0570*/  LDC.64 R18, c[0x3][R7+-0x30] ;  /* 0x00fff40007127b82 */ /* 0x000e220000000a00 */
[----:B-1----:R-:W-:Y:S02]  /*0580*/  DFMA R22, R30, R22, RZ ;  /* 0x000000161e16722b */ /* 0x002fe400000000ff */
[----:B--2---:R-:W-:-:S05]  /*0590*/  DFMA R20, R16, R20, R26 ;  /* 0x000000141014722b */ /* 0x004fca000000001a */
[----:B------:R-:W1:Y:S01]  /*05a0*/  LDC.64 R26, c[0x3][R7+-0x58] ;  /* 0x00ffea00071a7b82 */ /* 0x000e620000000a00 */
[----:B---3--:R-:W-:-:S07]  /*05b0*/  DFMA R24, R28, R24, R22 ;  /* 0x000000181c18722b */ /* 0x008fce0000000016 */
[----:B------:R-:W2:Y:S01]  /*05c0*/  LDC.64 R22, c[0x3][R7+-0x40] ;  /* 0x00fff00007167b82 */ /* 0x000ea20000000a00 */
[----:B------:R-:W-:Y:S02]  /*05d0*/  DFMA R20, R30, R20, RZ ;  /* 0x000000141e14722b */ /* 0x000fe400000000ff */
[----:B0-----:R-:W-:-:S05]  /*05e0*/  DFMA R18, R16, R18, R24 ;  /* 0x000000121012722b */ /* 0x001fca0000000018 */
[----:B------:R-:W0:Y:S03]  /*05f0*/  LDC.64 R24, c[0x3][R7+-0x28] ;  /* 0x00fff60007187b82 */ /* 0x000e260000000a00 */
[----:B------:R-:W-:Y:S02]  /*0600*/  DFMA R20, R28, R18, R20 ;  /* 0x000000121c14722b */ /* 0x000fe40000000014 */
[----:B-1----:R-:W-:-:S03]  /*0610*/  DFMA R26, R30, R26, RZ ;  /* 0x0000001a1e1a722b */ /* 0x002fc600000000ff */
[----:B------:R-:W1:Y:S05]  /*0620*/  LDC.64 R18, c[0x3][R32+-0x8] ;  /* 0x00fffe0020127b82 */ /* 0x000e6a0000000a00 */
[----:B--2---:R-:W-:-:S03]  /*0630*/  DFMA R28, R28, R22, R26 ;  /* 0x000000161c1c722b */ /* 0x004fc6000000001a */
[----:B------:R-:W2:Y:S05]  /*0640*/  LDC.64 R30, c[0x3][R7+0x10] ;  /* 0x00c00400071e7b82 */ /* 0x000eaa0000000a00 */
[----:B0-----:R-:W-:-:S03]  /*0650*/  DFMA R28, R16, R24, R28 ;  /* 0x00000018101c722b */ /* 0x001fc6000000001c */
[----:B------:R-:W0:Y:S05]  /*0660*/  LDC.64 R22, c[0x3][R7+-0x20] ;  /* 0x00fff80007167b82 */ /* 0x000e2a0000000a00 */
[----:B------:R-:W-:-:S03]  /*0670*/  DFMA R20, R16, R28, R20 ;  /* 0x0000001c1014722b */ /* 0x000fc60000000014 */
[----:B------:R-:W3:Y:S01]  /*0680*/  LDC.64 R26, c[0x3][R32] ;  /* 0x00c00000201a7b82 */ /* 0x000ee20000000a00 */
[----:B-1----:R-:W-:-:S04]  /*0690*/  DADD R18, R8, -R18 ;  /* 0x0000000008127229 */ /* 0x002fc80000000812 */
[----:B------:R-:W-:-:S03]  /*06a0*/  DSETP.GEU.AND P2, PT, R14, -R20, PT ;  /* 0x800000140e00722a */ /* 0x000fc60003f4e000 */
[----:B------:R-:W1:Y:S08]  /*06b0*/  LDC.64 R24, c[0x3][R7+-0x8] ;  /* 0x00fffe0007187b82 */ /* 0x000e700000000a00 */
[----:B------:R-:W4:Y:S01]  /*06c0*/  LDC.64 R16, c[0x3][R32+0x8] ;  /* 0x00c0020020107b82 */ /* 0x000f220000000a00 */
[----:B0-----:R-:W-:Y:S02]  /*06d0*/  DFMA R22, R18, R22, RZ ;  /* 0x000000161216722b */ /* 0x001fe400000000ff */
[----:B------:R-:W-:Y:S01]  /*06e0*/  @!P2 VIADD R33, R34, 0x1 ;  /* 0x000000012221a836 */ /* 0x000fe20000000000 */
[----:B---3--:R-:W-:-:S04]  /*06f0*/  DADD R26, R10, -R26 ;  /* 0x000000000a1a7229 */ /* 0x008fc8000000081a */
[----:B------:R-:W0:Y:S04]  /*0700*/  LDC.64 R28, c[0x3][R7+-0x18] ;  /* 0x00fffa00071c7b82 */ /* 0x000e280000000a00 */
[----:B-1----:R-:W-:-:S04]  /*0710*/  DFMA R24, R26, R24, R22 ;  /* 0x000000181a18722b */ /* 0x002fc80000000016 */
[----:B------:R-:W1:Y:S01]  /*0720*/  LDC.64 R22, c[0x3][R7] ;  /* 0x00c0000007167b82 */ /* 0x000e620000000a00 */
[----:B----4-:R-:W-:-:S08]  /*0730*/  DADD R16, R12, -R16 ;  /* 0x000000000c107229 */ /* 0x010fd00000000810 */
[----:B--2---:R-:W-:Y:S02]  /*0740*/  DFMA R30, R16, R30, R24 ;  /* 0x0000001e101e722b */ /* 0x004fe40000000018 */
[C---:B0-----:R-:W-:Y:S01]  /*0750*/  DFMA R28, R18.reuse, R28, RZ ;  /* 0x0000001c121c722b */ /* 0x041fe200000000ff */
[----:B------:R-:W0:Y:S05]  /*0760*/  LDC.64 R24, c[0x3][R7+0x18] ;  /* 0x00c0060007187b82 */ /* 0x000e2a0000000a00 */
[----:B------:R-:W-:Y:S02]  /*0770*/  DFMA R30, R18, R30, RZ ;  /* 0x0000001e121e722b */ /* 0x000fe400000000ff */
[----:B-1----:R-:W-:-:S02]  /*0780*/  DFMA R22, R26, R22, R28 ;  /* 0x000000161a16722b */ /* 0x002fc4000000001c */
[----:B------:R-:W1:Y:S06]  /*0790*/  LDC.64 R28, c[0x3][R7+-0x10] ;  /* 0x00fffc00071c7b82 */ /* 0x000e6c0000000a00 */
[----:B0-----:R-:W-:Y:S02]  /*07a0*/  DFMA R24, R16, R24, R22 ;  /* 0x000000181018722b */ /* 0x001fe40000000016 */
[----:B------:R-:W0:Y:S06]  /*07b0*/  LDC.64 R22, c[0x3][R7+0x8] ;  /* 0x00c0020007167b82 */ /* 0x000e2c0000000a00 */
[----:B------:R-:W-:-:S02]  /*07c0*/  DFMA R30, R26, R24, R30 ;  /* 0x000000181a1e722b */ /* 0x000fc4000000001e */
[----:B-1----:R-:W-:Y:S01]  /*07d0*/  DFMA R28, R18, R28, RZ ;  /* 0x0000001c121c722b */ /* 0x002fe200000000ff */
[----:B------:R-:W1:Y:S08]  /*07e0*/  LDC.64 R24, c[0x3][R7+0x40] ;  /* 0x00c0100007187b82 */ /* 0x000e700000000a00 */
[----:B------:R-:W2:Y:S01]  /*07f0*/  LDC.64 R18, c[0x3][R7+0x20] ;  /* 0x00c0080007127b82 */ /* 0x000ea20000000a00 */
[----:B0-----:R-:W-:-:S07]  /*0800*/  DFMA R22, R26, R22, R28 ;  /* 0x000000161a16722b */ /* 0x001fce000000001c */
[----:B------:R-:W0:Y:S08]  /*0810*/  LDC.64 R28, c[0x3][R32+0x10] ;  /* 0x00c00400201c7b82 */ /* 0x000e300000000a00 */
[----:B------:R-:W3:Y:S01]  /*0820*/  LDC.64 R26, c[0x3][R32+0x18] ;  /* 0x00c00600201a7b82 */ /* 0x000ee20000000a00 */
[----:B--2---:R-:W-:-:S07]  /*0830*/  DFMA R22, R16, R18, R22 ;  /* 0x000000121016722b */ /* 0x004fce0000000016 */
[----:B------:R-:W2:Y:S01]  /*0840*/  LDC.64 R18, c[0x3][R7+0x28] ;  /* 0x00c00a0007127b82 */ /* 0x000ea20000000a00 */
[----:B------:R-:W-:Y:S02]  /*0850*/  DFMA R30, R16, R22, R30 ;  /* 0x00000016101e722b */ /* 0x000fe4000000001e */
[----:B------:R-:W-:-:S05]  /*0860*/  DADD R16, -RZ, -R20 ;  /* 0x00000000ff107229 */ /* 0x000fca0000000914 */
[----:B------:R-:W4:Y:S01]  /*0870*/  LDC.64 R22, c[0x3][R7+0x58] ;  /* 0x00c0160007167b82 */ /* 0x000f220000000a00 */
[----:B0-----:R-:W-:Y:S02]  /*0880*/  DADD R28, R8, -R28 ;  /* 0x00000000081c7229 */ /* 0x001fe4000000081c */
[----:B---3--:R-:W-:-:S05]  /*0890*/  DADD R26, R10, -R26 ;  /* 0x000000000a1a7229 */ /* 0x008fca000000081a */
[----:B------:R-:W0:Y:S01]  /*08a0*/  LDC.64 R20, c[0x3][R32+0x20] ;  /* 0x00c0080020147b82 */ /* 0x000e220000000a00 */
[----:B------:R-:W-:Y:S02]  /*08b0*/  FSEL R16, R16, R14, !P2 ;  /* 0x0000000e10107208 */ /* 0x000fe40005000000 */
[----:B------:R-:W-:Y:S01]  /*08c0*/  FSEL R17, R17, R15, !P2 ;  /* 0x0000000f11117208 */ /* 0x000fe20005000000 */
[----:B--2---:R-:W-:-:S04]  /*08d0*/  DFMA R18, R28, R18, RZ ;  /* 0x000000121c12722b */ /* 0x004fc800000000ff */
[----:B------:R-:W2:Y:S01]  /*08e0*/  LDC.64 R14, c[0x3][R7+0x30] ;  /* 0x00c00c00070e7b82 */ /* 0x000ea20000000a00 */
[--C-:B------:R-:W-:Y:S02]  /*08f0*/  DSETP.GEU.AND P3, PT, R16, -R30.reuse, PT ;  /* 0x8000001e1000722a */ /* 0x100fe40003f6e000 */
[----:B------:R-:W-:Y:S02]  /*0900*/  DADD R30, -RZ, -R30 ;  /* 0x00000000ff1e7229 */ /* 0x000fe4000000091e */
[----:B-1----:R-:W-:-:S03]  /*0910*/  DFMA R24, R26, R24, R18 ;  /* 0x000000181a18722b */ /* 0x002fc60000000012 */
[----:B------:R-:W1:Y:S05]  /*0920*/  LDC.64 R18, c[0x3][R7+0x48] ;  /* 0x00c0120007127b82 */ /* 0x000e6a0000000a00 */
[----:B------:R-:W-:Y:S02]  /*0930*/  FSEL R16, R30, R16, !P3 ;  /* 0x000000101e107208 */ /* 0x000fe40005800000 */
[----:B------:R-:W-:Y:S01]  /*0940*/  FSEL R17, R31, R17, !P3 ;  /* 0x000000111f117208 */ /* 0x000fe20005800000 */
[----:B0-----:R-:W-:Y:S01]  /*0950*/  DADD R20, R12, -R20 ;  /* 0x000000000c147229 */ /* 0x001fe20000000814 */
[----:B------:R-:W-:-:S07]  /*0960*/  @!P3 VIADD R33, R34, 0x2 ;  /* 0x000000022221b836 */ /* 0x000fce0000000000 */
[----:B----4-:R-:W-:Y:S02]  /*0970*/  DFMA R22, R20, R22, R24 ;  /* 0x000000161416722b */ /* 0x010fe40000000018 */
[C---:B--2---:R-:W-:Y:S01]  /*0980*/  DFMA R14, R28.reuse, R14, RZ ;  /* 0x0000000e1c0e722b */ /* 0x044fe200000000ff */
[----:B------:R-:W0:Y:S05]  /*0990*/  LDC.64 R24, c[0x3][R7+0x60] ;  /* 0x00c0180007187b82 */ /* 0x000e2a0000000a00 */
[----:B------:R-:W-:Y:S02]  /*09a0*/  DFMA R22, R28, R22, RZ ;  /* 0x000000161c16722b */ /* 0x000fe400000000ff */
[----:B-1----:R-:W-:Y:S01]  /*09b0*/  DFMA R14, R26, R18, R14 ;  /* 0x000000121a0e722b */ /* 0x002fe2000000000e */
[----:B------:R-:W1:Y:S07]  /*09c0*/  LDC.64 R18, c[0x3][R7+0x38] ;  /* 0x00c00e0007127b82 */ /* 0x000e6e0000000a00 */
[----:B0-----:R-:W-:-:S02]  /*09d0*/  DFMA R24, R20, R24, R14 ;  /* 0x000000181418722b */ /* 0x001fc4000000000e */
[----:B------:R-:W0:Y:S01]  /*09e0*/  LDC.64 R14, c[0x3][R7+0x50] ;  /* 0x00c01400070e7b82 */ /* 0x000e220000000a00 */
[----:B-1----:R-:W-:-:S07]  /*09f0*/  DFMA R28, R28, R18, RZ ;  /* 0x000000121c1c722b */ /* 0x002fce00000000ff */
[----:B------:R-:W1:Y:S01]  /*0a00*/  LDC.64 R18, c[0x3][R7+0x68] ;  /* 0x00c01a0007127b82 */ /* 0x000e620000000a00 */
[C---:B0-----:R-:W-:Y:S02]  /*0a10*/  DFMA R14, R26.reuse, R14, R28 ;  /* 0x0000000e1a0e722b */ /* 0x041fe4000000001c */
[----:B------:R-:W-:-:S05]  /*0a20*/  DFMA R26, R26, R24, R22 ;  /* 0x000000181a1a722b */ /* 0x000fca0000000016 */
[----:B------:R-:W0:Y:S01]  /*0a30*/  LDC.64 R28, c[0x3][R7+0xa0] ;  /* 0x00c02800071c7b82 */ /* 0x000e220000000a00 */
[----:B-1----:R-:W-:-:S07]  /*0a40*/  DFMA R18, R20, R18, R14 ;  /* 0x000000121412722b */ /* 0x002fce000000000e */
[----:B------:R-:W1:Y:S01]  /*0a50*/  LDC.64 R22, c[0x3][R32+0x28] ;  /* 0x00c00a0020167b82 */ /* 0x000e620000000a00 */
[----:B------:R-:W-:-:S07]  /*0a60*/  DFMA R20, R20, R18, R26 ;  /* 0x000000121414722b */ /* 0x000fce000000001a */
[----:B------:R-:W2:Y:S01]  /*0a70*/  LDC.64 R24, c[0x3][R32+0x30] ;  /* 0x00c00c0020187b82 */ /* 0x000ea20000000a00 */
[----:B------:R-:W-:-:S07]  /*0a80*/  DSETP.GEU.AND P1, PT, R16, -R20, PT ;  /* 0x800000141000722a */ /* 0x000fce0003f2e000 */
[----:B------:R-:W3:Y:S01]  /*0a90*/  LDC.64 R14, c[0x3][R7+0x70] ;  /* 0x00c01c00070e7b82 */ /* 0x000ee20000000a00 */
[----:B------:R-:W-:-:S07]  /*0aa0*/  DADD R20, -RZ, -R20 ;  /* 0x00000000ff147229 */ /* 0x000fce0000000914 */
[----:B------:R-:W4:Y:S01]  /*0ab0*/  LDC.64 R26, c[0x3][R7+0x88] ;  /* 0x00c02200071a7b82 */ /* 0x000f220000000a00 */
[----:B-1----:R-:W-:Y:S02]  /*0ac0*/  DADD R22, R8, -R22 ;  /* 0x0000000008167229 */ /* 0x002fe40000000816 */
[----:B------:R-:W-:Y:S02]  /*0ad0*/  FSEL R16, R20, R16, !P1 ;  /* 0x0000001014107208 */ /* 0x000fe40004800000 */
[C---:B------:R-:W-:Y:S01]  /*0ae0*/  @!P1 IADD3 R33, PT, PT, R34.reuse, 0x3, RZ ;  /* 0x0000000322219810 */ /* 0x040fe20007ffe0ff */
[----:B------:R-:W-:Y:S01]  /*0af0*/  VIADD R34, R34, 0x4 ;  /* 0x0000000422227836 */ /* 0x000fe20000000000 */
[----:B------:R-:W-:Y:S01]  /*0b00*/  FSEL R17, R21, R17, !P1 ;  /* 0x0000001115117208 */ /* 0x000fe20004800000 */
[----:B------:R1:W5:Y:S01]  /*0b10*/  LDC.64 R18, c[0x3][R32+0x38] ;  /* 0x00c00e0020127b82 */ /* 0x0003620000000a00 */
[----:B--2---:R-:W-:Y:S02]  /*0b20*/  DADD R24, R10, -R24 ;  /* 0x000000000a187229 */ /* 0x004fe40000000818 */
[----:B------:R-:W-:Y:S01]  /*0b30*/  ISETP.NE.AND P1, PT, R34, UR5, PT ;  /* 0x0000000522007c0c */ /* 0x000fe2000bf25270 */
[----:B---3--:R-:W-:Y:S01]  /*0b40*/  DFMA R14, R22, R14, RZ ;  /* 0x0000000e160e722b */ /* 0x008fe200000000ff */
[----:B-1----:R-:W-:-:S07]  /*0b50*/  VIADD R32, R32, 0x60 ;  /* 0x0000006020207836 */ /* 0x002fce0000000000 */
[----:B----4-:R-:W-:Y:S02]  /*0b60*/  DFMA R26, R24, R26, R14 ;  /* 0x0000001a181a722b */ /* 0x010fe4000000000e */
[----:B------:R-:W1:Y:S01]  /*0b70*/  LDC.64 R14, c[0x3][R7+0x78] ;  /* 0x00c01e00070e7b82 */ /* 0x000e620000000a00 */
[----:B-----5:R-:W-:-:S08]  /*0b80*/  DADD R18, R12, -R18 ;  /* 0x000000000c127229 */ /* 0x020fd00000000812 */
[----:B0-----:R-:W-:Y:S01]  /*0b90*/  DFMA R28, R18, R28, R26 ;  /* 0x0000001c121c722b */ /* 0x001fe2000000001a */
[----:B------:R-:W0:Y:S07]  /*0ba0*/  LDC.64 R26, c[0x3][R7+0x90] ;  /* 0x00c02400071a7b82 */ /* 0x000e2e0000000a00 */
[C---:B------:R-:W-:Y:S02]  /*0bb0*/  DFMA R28, R22.reuse, R28, RZ ;  /* 0x0000001c161c722b */ /* 0x040fe400000000ff */
[----:B-1----:R-:W-:-:S08]  /*0bc0*/  DFMA R14, R22, R14, RZ ;  /* 0x0000000e160e722b */ /* 0x002fd000000000ff */
[----:B0-----:R-:W-:Y:S01]  /*0bd0*/  DFMA R14, R24, R26, R14 ;  /* 0x0000001a180e722b */ /* 0x001fe2000000000e */
[----:B------:R-:W0:Y:S07]  /*0be0*/  LDC.64 R26, c[0x3][R7+0xa8] ;  /* 0x00c02a00071a7b82 */ /* 0x000e2e0000000a00 */
[----:B0-----:R-:W-:Y:S02]  /*0bf0*/  DFMA R26, R18, R26, R14 ;  /* 0x0000001a121a722b */ /* 0x001fe4000000000e */
[----:B------:R-:W0:Y:S06]  /*0c00*/  LDC.64 R14, c[0x3][R7+0x80] ;  /* 0x00c02000070e7b82 */ /* 0x000e2c0000000a00 */
[----:B------:R-:W-:-:S02]  /*0c10*/  DFMA R26, R24, R26, R28 ;  /* 0x0000001a181a722b */ /* 0x000fc4000000001c */
[----:B0-----:R-:W-:Y:S01]  /*0c20*/  DFMA R22, R22, R14, RZ ;  /* 0x0000000e1616722b */ /* 0x001fe200000000ff */
[----:B------:R-:W0:Y:S07]  /*0c30*/  LDC.64 R14, c[0x3][R7+0x98] ;  /* 0x00c02600070e7b82 */ /* 0x000e2e0000000a00 */
[----:B0-----:R-:W-:Y:S02]  /*0c40*/  DFMA R14, R24, R14, R22 ;  /* 0x0000000e180e722b */ /* 0x001fe40000000016 */
[----:B------:R0:W1:Y:S02]  /*0c50*/  LDC.64 R22, c[0x3][R7+0xb0] ;  /* 0x00c02c0007167b82 */ /* 0x0000640000000a00 */
[----:B0-----:R-:W-:-:S04]  /*0c60*/  IADD3 R7, PT, PT, R7, 0x120, RZ ;  /* 0x0000012007077810 */ /* 0x001fc80007ffe0ff */
[----:B-1----:R-:W-:-:S08]  /*0c70*/  DFMA R14, R18, R22, R14 ;  /* 0x00000016120e722b */ /* 0x002fd0000000000e */
[----:B------:R-:W-:-:S08]  /*0c80*/  DFMA R14, R18, R14, R26 ;  /* 0x0000000e120e722b */ /* 0x000fd0000000001a */
[--C-:B------:R-:W-:Y:S02]  /*0c90*/  DADD R18, -RZ, -R14.reuse ;  /* 0x00000000ff127229 */ /* 0x100fe4000000090e */
[----:B------:R-:W-:-:S06]  /*0ca0*/  DSETP.GEU.AND P2, PT, R16, -R14, PT ;  /* 0x8000000e1000722a */ /* 0x000fcc0003f4e000 */
[----:B------:R-:W-:Y:S02]  /*0cb0*/  SEL R33, R34, R33, !P2 ;  /* 0x0000002122217207 */ /* 0x000fe40005000000 */
[----:B------:R-:W-:Y:S02]  /*0cc0*/  FSEL R14, R18, R16, !P2 ;  /* 0x00000010120e7208 */ /* 0x000fe40005000000 */
[----:B------:R-:W-:Y:S01]  /*0cd0*/  FSEL R15, R19, R17, !P2 ;  /* 0x00000011130f7208 */ /* 0x000fe20005000000 */
[----:B------:R-:W-:Y:S06]  /*0ce0*/  @P1 BRA `(.L_x_4) ;  /* 0xfffffff400e81947 */ /* 0x000fec000383ffff */
[----:B------:R-:W-:-:S07]  /*0cf0*/  VIADD R34, R34, 0x1 ;  /* 0x0000000122227836 */ /* 0x000fce0000000000 */
.L_x_3:
[----:B------:R-:W-:-:S09]  /*0d00*/  ULOP3.LUT UP1, URZ, UR4, 0x3, URZ, 0xc0, !UPT ;  /* 0x0000000304ff7892 */ /* 0x000fd2000f82c0ff */
[----:B------:R-:W-:Y:S05]  /*0d10*/  BRA.U !UP1, `(.L_x_5) ;  /* 0x0000000509a47547 */ /* 0x000fea000b800000 */
[----:B------:R-:W0:Y:S02]  /*0d20*/  LDCU UR5, c[0x0][0x390] ;  /* 0x00007200ff0577ac */ /* 0x000e240008000800 */
[----:B0-----:R-:W-:-:S04]  /*0d30*/  UIADD3 UR5, UPT, UPT, UR5, 0x3, URZ ;  /* 0x0000000305057890 */ /* 0x001fc8000fffe0ff */
[----:B------:R-:W-:Y:S01]  /*0d40*/  ULOP3.LUT UP1, URZ, UR5, 0x1, URZ, 0xc0, !UPT ;  /* 0x0000000105ff7892 */ /* 0x000fe2000f82c0ff */
[----:B------:R-:W-:Y:S10]  /*0d50*/  BRA.U !UP0, `(.L_x_6) ;  /* 0x0000000508107547 */ /* 0x000ff4000b800000 */
[C---:B------:R-:W-:Y:S02]  /*0d60*/  IMAD R7, R34.reuse, 0x18, RZ ;  /* 0x0000001822077824 */ /* 0x040fe400078e02ff */
[----:B------:R-:W-:Y:S02]  /*0d70*/  IMAD.MOV.U32 R17, RZ, RZ, 0x300 ;  /* 0x00000300ff117424 */ /* 0x000fe400078e00ff */
[----:B------:R-:W0:Y:S02]  /*0d80*/  LDC.64 R30, c[0x3][R7] ;  /* 0x00c00000071e7b82 */ /* 0x000e240000000a00 */
[----:B------:R-:W-:-:S06]  /*0d90*/  IMAD R32, R34, 0x48, R17 ;  /* 0x0000004822207824 */ /* 0x000fcc00078e0211 */
        /* <DEDUP_REMOVED lines=21> */
[----:B------:R-:W-:-:S05]  /*0ef0*/  DFMA R26, R16, R24, R26 ;  /* 0x00000018101a722b */ /* 0x000fca000000001a */
[----:B------:R-:W3:Y:S01]  /*0f00*/  LDC.64 R28, c[0x3][R32+0x40] ;  /* 0x00c01000201c7b82 */ /* 0x000ee20000000a00 */
[----:B--2---:R-:W-:-:S07]  /*0f10*/  DFMA R20, R30, R20, RZ ;  /* 0x000000141e14722b */ /* 0x004fce00000000ff */
[----:B------:R-:W2:Y:S01]  /*0f20*/  LDC.64 R24, c[0x3][R7+0x18] ;  /* 0x00c0060007187b82 */ /* 0x000ea20000000a00 */
[----:B0-----:R-:W-:-:S07]  /*0f30*/  DFMA R22, R16, R22, R20 ;  /* 0x000000161016722b */ /* 0x001fce0000000014 */
[----:B------:R-:W0:Y:S01]  /*0f40*/  LDC.64 R30, c[0x3][R7+0x28] ;  /* 0x00c00a00071e7b82 */ /* 0x000e220000000a00 */
[----:B---3--:R-:W-:-:S07]  /*0f50*/  DFMA R28, R18, R28, R22 ;  /* 0x0000001c121c722b */ /* 0x008fce0000000016 */
[----:B------:R-:W3:Y:S01]  /*0f60*/  LDC.64 R16, c[0x3][R32+0x48] ;  /* 0x00c0120020107b82 */ /* 0x000ee20000000a00 */
[----:B------:R-:W-:-:S07]  /*0f70*/  DFMA R26, R18, R28, R26 ;  /* 0x0000001c121a722b */ /* 0x000fce000000001a */
[----:B------:R-:W4:Y:S01]  /*0f80*/  LDC.64 R20, c[0x3][R7+0x20] ;  /* 0x00c0080007147b82 */ /* 0x000f220000000a00 */
[----:B--2---:R-:W-:Y:S02]  /*0f90*/  DADD R24, R8, -R24 ;  /* 0x0000000008187229 */ /* 0x004fe40000000818 */
[----:B------:R-:W-:-:S05]  /*0fa0*/  DSETP.GEU.AND P1, PT, R14, -R26, PT ;  /* 0x8000001a0e00722a */ /* 0x000fca0003f2e000 */
[----:B------:R-:W2:Y:S01]  /*0fb0*/  LDC.64 R22, c[0x3][R32+0x60] ;  /* 0x00c0180020167b82 */ /* 0x000ea20000000a00 */
[----:B0-----:R-:W-:Y:S01]  /*0fc0*/  DADD R30, R12, -R30 ;  /* 0x000000000c1e7229 */ /* 0x001fe2000000081e */
[----:B------:R-:W-:-:S06]  /*0fd0*/  SEL R33, R34, R33, !P1 ;  /* 0x0000002122217207 */ /* 0x000fcc0004800000 */
[----:B------:R-:W0:Y:S01]  /*0fe0*/  LDC.64 R18, c[0x3][R32+0x78] ;  /* 0x00c01e0020127b82 */ /* 0x000e220000000a00 */
[----:B---3--:R-:W-:Y:S02]  /*0ff0*/  DFMA R16, R24, R16, RZ ;  /* 0x000000101810722b */ /* 0x008fe400000000ff */
[----:B----4-:R-:W-:-:S08]  /*1000*/  DADD R20, R10, -R20 ;  /* 0x000000000a147229 */ /* 0x010fd00000000814 */
[----:B--2---:R-:W-:Y:S01]  /*1010*/  DFMA R22, R20, R22, R16 ;  /* 0x000000161416722b */ /* 0x004fe20000000010 */
[----:B------:R-:W2:Y:S07]  /*1020*/  LDC.64 R16, c[0x3][R32+0x50] ;  /* 0x00c0140020107b82 */ /* 0x000eae0000000a00 */
[----:B0-----:R-:W-:Y:S01]  /*1030*/  DFMA R28, R30, R18, R22 ;  /* 0x000000121e1c722b */ /* 0x001fe20000000016 */
[----:B------:R-:W0:Y:S08]  /*1040*/  LDC.64 R18, c[0x3][R32+0x68] ;  /* 0x00c01a0020127b82 */ /* 0x000e300000000a00 */
[----:B------:R-:W3:Y:S01]  /*1050*/  LDC.64 R22, c[0x3][R32+0x58] ;  /* 0x00c0160020167b82 */ /* 0x000ee20000000a00 */
[----:B--2---:R-:W-:-:S08]  /*1060*/  DFMA R16, R24, R16, RZ ;  /* 0x000000101810722b */ /* 0x004fd000000000ff */
[----:B0-----:R-:W-:Y:S02]  /*1070*/  DFMA R18, R20, R18, R16 ;  /* 0x000000121412722b */ /* 0x001fe40000000010 */
[C---:B------:R-:W-:Y:S01]  /*1080*/  DFMA R16, R24.reuse, R28, RZ ;  /* 0x0000001c1810722b */ /* 0x040fe200000000ff */
[----:B------:R-:W0:Y:S01]  /*1090*/  LDC.64 R28, c[0x3][R32+0x80] ;  /* 0x00c02000201c7b82 */ /* 0x000e220000000a00 */
[----:B---3--:R-:W-:-:S07]  /*10a0*/  DFMA R24, R24, R22, RZ ;  /* 0x000000161818722b */ /* 0x008fce00000000ff */
[----:B------:R-:W2:Y:S01]  /*10b0*/  LDC.64 R22, c[0x3][R32+0x70] ;  /* 0x00c01c0020167b82 */ /* 0x000ea20000000a00 */
[----:B0-----:R-:W-:Y:S02]  /*10c0*/  DFMA R18, R30, R28, R18 ;  /* 0x0000001c1e12722b */ /* 0x001fe40000000012 */
[----:B--2---:R-:W-:-:S06]  /*10d0*/  DFMA R22, R20, R22, R24 ;  /* 0x000000161416722b */ /* 0x004fcc0000000018 */
[----:B------:R-:W-:Y:S02]  /*10e0*/  DFMA R16, R20, R18, R16 ;  /* 0x000000121410722b */ /* 0x000fe40000000010 */
[----:B-1----:R-:W-:Y:S02]  /*10f0*/  DFMA R36, R30, R36, R22 ;  /* 0x000000241e24722b */ /* 0x002fe40000000016 */
[----:B------:R-:W-:-:S06]  /*1100*/  DADD R22, -RZ, -R26 ;  /* 0x00000000ff167229 */ /* 0x000fcc000000091a */
[----:B------:R-:W-:-:S04]  /*1110*/  DFMA R16, R30, R36, R16 ;  /* 0x000000241e10722b */ /* 0x000fc80000000010 */
[----:B------:R-:W-:Y:S02]  /*1120*/  FSEL R14, R22, R14, !P1 ;  /* 0x0000000e160e7208 */ /* 0x000fe40004800000 */
[----:B------:R-:W-:-:S06]  /*1130*/  FSEL R15, R23, R15, !P1 ;  /* 0x0000000f170f7208 */ /* 0x000fcc0004800000 */
[--C-:B------:R-:W-:Y:S02]  /*1140*/  DSETP.GEU.AND P2, PT, R14, -R16.reuse, PT ;  /* 0x800000100e00722a */ /* 0x100fe40003f4e000 */
[----:B------:R-:W-:-:S10]  /*1150*/  DADD R16, -RZ, -R16 ;  /* 0x00000000ff107229 */ /* 0x000fd40000000910 */
[----:B------:R-:W-:Y:S02]  /*1160*/  FSEL R14, R16, R14, !P2 ;  /* 0x0000000e100e7208 */ /* 0x000fe40005000000 */
[C---:B------:R-:W-:Y:S01]  /*1170*/  @!P2 IADD3 R33, PT, PT, R34.reuse, 0x1, RZ ;  /* 0x000000012221a810 */ /* 0x040fe20007ffe0ff */
[----:B------:R-:W-:Y:S01]  /*1180*/  VIADD R34, R34, 0x2 ;  /* 0x0000000222227836 */ /* 0x000fe20000000000 */
[----:B------:R-:W-:-:S07]  /*1190*/  FSEL R15, R17, R15, !P2 ;  /* 0x0000000f110f7208 */ /* 0x000fce0005000000 */
.L_x_6:
[----:B------:R-:W-:Y:S05]  /*11a0*/  BRA.U !UP1, `(.L_x_5) ;  /* 0x0000000109807547 */ /* 0x000fea000b800000 */
        /* <DEDUP_REMOVED lines=9> */
[----:B-1----:R-:W-:-:S07]  /*1240*/  DADD R28, R10, -R28 ;  /* 0x000000000a1c7229 */ /* 0x002fce000000081c */
[----:B------:R-:W1:Y:S01]  /*1250*/  LDC.64 R18, c[0x3][R7+0x8] ;  /* 0x00c0020007127b82 */ /* 0x000e620000000a00 */
[----:B--2---:R-:W-:-:S07]  /*1260*/  DFMA R30, R8, R16, RZ ;  /* 0x00000010081e722b */ /* 0x004fce00000000ff */
[----:B------:R-:W2:Y:S01]  /*1270*/  LDC.64 R10, c[0x3][R7+0x30] ;  /* 0x00c00c00070a7b82 */ /* 0x000ea20000000a00 */
[----:B---3--:R-:W-:-:S07]  /*1280*/  DADD R22, R12, -R22 ;  /* 0x000000000c167229 */ /* 0x008fce0000000816 */
[----:B------:R-:W3:Y:S01]  /*1290*/  LDC.64 R24, c[0x3][R7+0x10] ;  /* 0x00c0040007187b82 */ /* 0x000ee20000000a00 */
[----:B0-----:R-:W-:-:S07]  /*12a0*/  DFMA R20, R28, R20, R30 ;  /* 0x000000141c14722b */ /* 0x001fce000000001e */
[----:B------:R-:W0:Y:S01]  /*12b0*/  LDC.64 R26, c[0x3][R7+0x20] ;  /* 0x00c00800071a7b82 */ /* 0x000e220000000a00 */
[----:B-1----:R-:W-:-:S07]  /*12c0*/  DFMA R18, R8, R18, RZ ;  /* 0x000000120812722b */ /* 0x002fce00000000ff */
[----:B------:R-:W1:Y:S01]  /*12d0*/  LDC.64 R12, c[0x3][R7+0x28] ;  /* 0x00c00a00070c7b82 */ /* 0x000e620000000a00 */
[----:B--2---:R-:W-:-:S07]  /*12e0*/  DFMA R10, R22, R10, R20 ;  /* 0x0000000a160a722b */ /* 0x004fce0000000014 */
[----:B------:R-:W2:Y:S01]  /*12f0*/  LDC.64 R16, c[0x3][R7+0x38] ;  /* 0x00c00e0007107b82 */ /* 0x000ea20000000a00 */
[C---:B---3--:R-:W-:Y:S02]  /*1300*/  DFMA R24, R8.reuse, R24, RZ ;  /* 0x000000180818722b */ /* 0x048fe400000000ff */
[----:B------:R-:W-:-:S05]  /*1310*/  DFMA R10, R8, R10, RZ ;  /* 0x0000000a080a722b */ /* 0x000fca00000000ff */
[----:B------:R-:W3:Y:S01]  /*1320*/  LDC.64 R30, c[0x3][R7+0x40] ;  /* 0x00c01000071e7b82 */ /* 0x000ee20000000a00 */
[C---:B0-----:R-:W-:Y:S02]  /*1330*/  DFMA R18, R28.reuse, R26, R18 ;  /* 0x0000001a1c12722b */ /* 0x041fe40000000012 */
[----:B-1----:R-:W-:-:S06]  /*1340*/  DFMA R12, R28, R12, R24 ;  /* 0x0000000c1c0c722b */ /* 0x002fcc0000000018 */
[C---:B--2---:R-:W-:Y:S02]  /*1350*/  DFMA R16, R22.reuse, R16, R18 ;  /* 0x000000101610722b */ /* 0x044fe40000000012 */
[----:B---3--:R-:W-:-:S06]  /*1360*/  DFMA R12, R22, R30, R12 ;  /* 0x0000001e160c722b */ /* 0x008fcc000000000c */
[----:B------:R-:W-:-:S08]  /*1370*/  DFMA R10, R28, R16, R10 ;  /* 0x000000101c0a722b */ /* 0x000fd0000000000a */
[----:B------:R-:W-:-:S08]  /*1380*/  DFMA R10, R22, R12, R10 ;  /* 0x0000000c160a722b */ /* 0x000fd0000000000a */
[----:B------:R-:W-:-:S06]  /*1390*/  DSETP.GEU.AND P1, PT, R14, -R10, PT ;  /* 0x8000000a0e00722a */ /* 0x000fcc0003f2e000 */
[----:B------:R-:W-:-:S08]  /*13a0*/  SEL R33, R34, R33, !P1 ;  /* 0x0000002122217207 */ /* 0x000fd00004800000 */
.L_x_5:
[----:B------:R-:W0:Y:S01]  /*13b0*/  LDC.64 R8, c[0x0][0x380] ;  /* 0x0000e000ff087b82 */ /* 0x000e220000000a00 */
[----:B------:R-:W1:Y:S02]  /*13c0*/  LDCU UR5, c[0x0][0x388] ;  /* 0x00007100ff0577ac */ /* 0x000e640008000800 */
[----:B-1----:R-:W-:-:S04]  /*13d0*/  IMAD R7, R5, UR5, R6 ;  /* 0x0000000505077c24 */ /* 0x002fc8000f8e0206 */
[----:B0-----:R-:W-:-:S05]  /*13e0*/  IMAD.WIDE R8, R7, 0x4, R8 ;  /* 0x0000000407087825 */ /* 0x001fca00078e0208 */
[----:B------:R0:W-:Y:S01]  /*13f0*/  STG.E.U8 desc[UR8][R8.64+0x3], R33 ;  /* 0x0000032108007986 */ /* 0x0001e2000c101108 */
[----:B------:R-:W-:Y:S05]  /*1400*/  @!P0 BRA `(.L_x_7) ;  /* 0xffffffec00708947 */ /* 0x000fea000383ffff */
.L_x_2:
[----:B------:R-:W-:Y:S05]  /*1410*/  BSYNC.RECONVERGENT B0 ;  /* 0x0000000000007941 */ /* 0x000fea0003800200 */
.L_x_1:
[----:B------:R-:W1:Y:S01]  /*1420*/  LDCU UR5, c[0x0][0x38c] ;  /* 0x00007180ff0577ac */ /* 0x000e620008000800 */
[----:B------:R-:W-:-:S04]  /*1430*/  IADD3 R5, PT, PT, R2, R5, RZ ;  /* 0x0000000502057210 */ /* 0x000fc80007ffe0ff */
[----:B-1----:R-:W-:-:S13]  /*1440*/  ISETP.GE.AND P0, PT, R5, UR5, PT ;  /* 0x0000000505007c0c */ /* 0x002fda000bf06270 */
[----:B------:R-:W-:Y:S05]  /*1450*/  @!P0 BRA `(.L_x_8) ;  /* 0xffffffec00488947 */ /* 0x000fea000383ffff */
[----:B------:R-:W-:Y:S05]  /*1460*/  EXIT ;  /* 0x000000000000794d */ /* 0x000fea0003800000 */
.L_x_0:
[----:B------:R-:W0:Y:S01]  /*1470*/  I2F.U32.RP R10, R3 ;  /* 0x00000003000a7306 */ /* 0x000e220000209000 */
[----:B------:R-:W1:Y:S01]  /*1480*/  LDCU UR4, c[0x0][0x388] ;  /* 0x00007100ff0477ac */ /* 0x000e620008000800 */
[----:B------:R-:W-:Y:S01]  /*1490*/  IADD3 R4, PT, PT, R0, R3, RZ ;  /* 0x0000000300047210 */ /* 0x000fe20007ffe0ff */
[----:B------:R-:W-:Y:S01]  /*14a0*/  IMAD.MOV R11, RZ, RZ, -R3 ;  /* 0x000000ffff0b7224 */ /* 0x000fe200078e0a03 */
[C---:B------:R-:W-:Y:S01]  /*14b0*/  ISETP.NE.U32.AND P2, PT, R3.reuse, RZ, PT ;  /* 0x000000ff0300720c */ /* 0x040fe20003f45070 */
[----:B------:R-:W-:Y:S01]  /*14c0*/  IMAD.MOV.U32 R6, RZ, RZ, RZ ;  /* 0x000000ffff067224 */ /* 0x000fe200078e00ff */
[----:B------:R-:W-:-:S05]  /*14d0*/  IADD3 R16, PT, PT, R3, R4, RZ ;  /* 0x0000000403107210 */ /* 0x000fca0007ffe0ff */
[----:B------:R-:W-:Y:S01]  /*14e0*/  IMAD.IADD R20, R3, 0x1, R16 ;  /* 0x0000000103147824 */ /* 0x000fe200078e0210 */
[----:B0-----:R-:W0:Y:S01]  /*14f0*/  MUFU.RCP R10, R10 ;  /* 0x0000000a000a7308 */ /* 0x001e220000001000 */
[C---:B-1----:R-:W-:Y:S02]  /*1500*/  ISETP.GE.AND P0, PT, R4.reuse, UR4, PT ;  /* 0x0000000404007c0c */ /* 0x042fe4000bf06270 */
[----:B------:R-:W-:Y:S02]  /*1510*/  VIMNMX R9, PT, PT, R4, UR4, !PT ;  /* 0x0000000404097c48 */ /* 0x000fe4000ffe0100 */
[----:B------:R-:W-:Y:S01]  /*1520*/  SEL R8, RZ, 0x1, P0 ;  /* 0x00000001ff087807 */ /* 0x000fe20000000000 */
[----:B0-----:R-:W-:-:S06]  /*1530*/  VIADD R7, R10, 0xffffffe ;  /* 0x0ffffffe0a077836 */ /* 0x001fcc0000000000 */
[----:B------:R-:W0:Y:S02]  /*1540*/  F2I.FTZ.U32.TRUNC.NTZ R7, R7 ;  /* 0x0000000700077305 */ /* 0x000e24000021f000 */
[----:B0-----:R-:W-:-:S04]  /*1550*/  IMAD R11, R11, R7, RZ ;  /* 0x000000070b0b7224 */ /* 0x001fc800078e02ff */
[----:B------:R-:W-:Y:S01]  /*1560*/  IMAD.HI.U32 R11, R7, R11, R6 ;  /* 0x0000000b070b7227 */ /* 0x000fe200078e0006 */
[----:B------:R-:W-:-:S05]  /*1570*/  IADD3 R6, PT, PT, R9, -R4, -R8 ;  /* 0x8000000409067210 */ /* 0x000fca0007ffe808 */
[----:B------:R-:W-:-:S05]  /*1580*/  IMAD.HI.U32 R11, R11, R6, RZ ;  /* 0x000000060b0b7227 */ /* 0x000fca00078e00ff */
[----:B------:R-:W-:-:S05]  /*1590*/  IADD3 R7, PT, PT, -R11, RZ, RZ ;  /* 0x000000ff0b077210 */ /* 0x000fca0007ffe1ff */
[----:B------:R-:W-:-:S05]  /*15a0*/  IMAD R6, R3, R7, R6 ;  /* 0x0000000703067224 */ /* 0x000fca00078e0206 */
[----:B------:R-:W-:-:S13]  /*15b0*/  ISETP.GE.U32.AND P0, PT, R6, R3, PT ;  /* 0x000000030600720c */ /* 0x000fda0003f06070 */
[----:B------:R-:W-:Y:S01]  /*15c0*/  @P0 IMAD.IADD R6, R6, 0x1, -R3 ;  /* 0x0000000106060824 */ /* 0x000fe200078e0a03 */
[----:B------:R-:W-:-:S04]  /*15d0*/  @P0 IADD3 R11, PT, PT, R11, 0x1, RZ ;  /* 0x000000010b0b0810 */ /* 0x000fc80007ffe0ff */
[----:B------:R-:W-:-:S13]  /*15e0*/  ISETP.GE.U32.AND P1, PT, R6, R3, PT ;  /* 0x000000030600720c */ /* 0x000fda0003f26070 */
[----:B------:R-:W-:Y:S01]  /*15f0*/  @P1 VIADD R11, R11, 0x1 ;  /* 0x000000010b0b1836 */ /* 0x000fe20000000000 */
[----:B------:R-:W-:-:S04]  /*1600*/  @!P2 LOP3.LUT R11, RZ, R3, RZ, 0x33, !PT ;  /* 0x00000003ff0ba212 */ /* 0x000fc800078e33ff */
[----:B------:R-:W-:-:S07]  /*1610*/  IADD3 R17, PT, PT, R8, R11, RZ ;  /* 0x0000000b08117210 */ /* 0x000fce0007ffe0ff */
.L_x_14:
[----:B0-----:R-:W0:Y:S01]  /*1620*/  LDC R19, c[0x0][0x388] ;  /* 0x0000e200ff137b82 */ /* 0x001e220000000800 */
[----:B------:R-:W-:Y:S01]  /*1630*/  BSSY.RECONVERGENT B0, `(.L_x_9) ;  /* 0x0000026000007945 */ /* 0x000fe20003800200 */
[----:B0-----:R-:W-:-:S13]  /*1640*/  ISETP.GE.AND P0, PT, R0, R19, PT ;  /* 0x000000130000720c */ /* 0x001fda0003f06270 */
[----:B-1-3--:R-:W-:Y:S05]  /*1650*/  @P0 BRA `(.L_x_10) ;  /* 0x00000000008c0947 */ /* 0x00afea0003800000 */
[C---:B------:R-:W-:Y:S01]  /*1660*/  LOP3.LUT R8, R17.reuse, 0x3, RZ, 0xc0, !PT ;  /* 0x0000000311087812 */ /* 0x040fe200078ec0ff */
[----:B------:R-:W-:Y:S01]  /*1670*/  BSSY.RECONVERGENT B1, `(.L_x_11) ;  /* 0x0000013000017945 */ /* 0x000fe20003800200 */
[----:B------:R-:W-:Y:S01]  /*1680*/  ISETP.GE.U32.AND P1, PT, R17, 0x3, PT ;  /* 0x000000031100780c */ /* 0x000fe20003f26070 */
[----:B------:R-:W-:Y:S01]  /*1690*/  IMAD.MOV.U32 R18, RZ, RZ, R0 ;  /* 0x000000ffff127224 */ /* 0x000fe200078e0000 */
[----:B------:R-:W-:-:S13]  /*16a0*/  ISETP.NE.AND P0, PT, R8, 0x3, PT ;  /* 0x000000030800780c */ /* 0x000fda0003f05270 */
[----:B------:R-:W-:Y:S05]  /*16b0*/  @!P0 BRA `(.L_x_12) ;  /* 0x0000000000388947 */ /* 0x000fea0003800000 */
[----:B------:R-:W0:Y:S01]  /*16c0*/  LDC.64 R6, c[0x0][0x380] ;  /* 0x0000e000ff067b82 */ /* 0x000e220000000a00 */
[----:B------:R-:W-:Y:S01]  /*16d0*/  IMAD R9, R5, R19, R0 ;  /* 0x0000001305097224 */ /* 0x000fe200078e0200 */
[----:B------:R-:W-:Y:S02]  /*16e0*/  ISETP.NE.AND P0, PT, R8, RZ, PT ;  /* 0x000000ff0800720c */ /* 0x000fe40003f05270 */
[----:B------:R-:W-:Y:S01]  /*16f0*/  MOV R18, R4 ;  /* 0x0000000400127202 */ /* 0x000fe20000000f00 */
[----:B0-----:R-:W-:-:S05]  /*1700*/  IMAD.WIDE R6, R9, 0x4, R6 ;  /* 0x0000000409067825 */ /* 0x001fca00078e0206 */
[----:B------:R0:W-:Y:S05]  /*1710*/  STG.E.U8 desc[UR8][R6.64+0x3], RZ ;  /* 0x000003ff06007986 */ /* 0x0001ea000c101108 */
[----:B------:R-:W-:Y:S05]  /*1720*/  @!P0 BRA `(.L_x_12) ;  /* 0x00000000001c8947 */ /* 0x000fea0003800000 */
[----:B------:R-:W-:Y:S01]  /*1730*/  ISETP.NE.AND P0, PT, R8, 0x1, PT ;  /* 0x000000010800780c */ /* 0x000fe20003f05270 */
[----:B------:R-:W-:-:S04]  /*1740*/  IMAD.WIDE R8, R3, 0x4, R6 ;  /* 0x0000000403087825 */ /* 0x000fc800078e0206 */
[----:B------:R-:W-:Y:S01]  /*1750*/  IMAD.MOV.U32 R18, RZ, RZ, R16 ;  /* 0x000000ffff127224 */ /* 0x000fe200078e0010 */
[----:B------:R1:W-:Y:S07]  /*1760*/  STG.E.U8 desc[UR8][R8.64+0x3], RZ ;  /* 0x000003ff08007986 */ /* 0x0003ee000c101108 */
[----:B0-----:R-:W-:Y:S01]  /*1770*/  @P0 IMAD.WIDE R6, R3, 0x4, R8 ;  /* 0x0000000403060825 */ /* 0x001fe200078e0208 */
[----:B------:R-:W-:-:S04]  /*1780*/  @P0 MOV R18, R20 ;  /* 0x0000001400120202 */ /* 0x000fc80000000f00 */
[----:B------:R1:W-:Y:S03]  /*1790*/  @P0 STG.E.U8 desc[UR8][R6.64+0x3], RZ ;  /* 0x000003ff06000986 */ /* 0x0003e6000c101108 */
.L_x_12:
[----:B------:R-:W-:Y:S05]  /*17a0*/  BSYNC.RECONVERGENT B1 ;  /* 0x0000000000017941 */ /* 0x000fea0003800200 */
.L_x_11:
[----:B------:R-:W-:Y:S05]  /*17b0*/  @!P1 BRA `(.L_x_10) ;  /* 0x0000000000349947 */ /* 0x000fea0003800000 */
[----:B------:R-:W2:Y:S02]  /*17c0*/  LDC.64 R14, c[0x0][0x380] ;  /* 0x0000e000ff0e7b82 */ /* 0x000ea40000000a00 */
.L_x_13:
[--C-:B01-3--:R-:W-:Y:S02]  /*17d0*/  IMAD R7, R5, R19, R18.reuse ;  /* 0x0000001305077224 */ /* 0x10bfe400078e0212 */
[----:B------:R-:W-:Y:S02]  /*17e0*/  IMAD R18, R3, 0x4, R18 ;  /* 0x0000000403127824 */ /* 0x000fe400078e0212 */
[----:B--2---:R-:W-:-:S03]  /*17f0*/  IMAD.WIDE R6, R7, 0x4, R14 ;  /* 0x0000000407067825 */ /* 0x004fc600078e020e */
[----:B------:R-:W-:Y:S02]  /*1800*/  ISETP.GE.AND P0, PT, R18, R19, PT ;  /* 0x000000131200720c */ /* 0x000fe40003f06270 */
[----:B------:R3:W-:Y:S01]  /*1810*/  STG.E.U8 desc[UR8][R6.64+0x3], RZ ;  /* 0x000003ff06007986 */ /* 0x0007e2000c101108 */
[----:B------:R-:W-:-:S05]  /*1820*/  IMAD.WIDE R8, R3, 0x4, R6 ;  /* 0x0000000403087825 */ /* 0x000fca00078e0206 */
[----:B------:R3:W-:Y:S01]  /*1830*/  STG.E.U8 desc[UR8][R8.64+0x3], RZ ;  /* 0x000003ff08007986 */ /* 0x0007e2000c101108 */
[----:B------:R-:W-:-:S05]  /*1840*/  IMAD.WIDE R10, R3, 0x4, R8 ;  /* 0x00000004030a7825 */ /* 0x000fca00078e0208 */
[----:B------:R3:W-:Y:S01]  /*1850*/  STG.E.U8 desc[UR8][R10.64+0x3], RZ ;  /* 0x000003ff0a007986 */ /* 0x0007e2000c101108 */
[----:B------:R-:W-:-:S05]  /*1860*/  IMAD.WIDE R12, R3, 0x4, R10 ;  /* 0x00000004030c7825 */ /* 0x000fca00078e020a */
[----:B------:R3:W-:Y:S01]  /*1870*/  STG.E.U8 desc[UR8][R12.64+0x3], RZ ;  /* 0x000003ff0c007986 */ /* 0x0007e2000c101108 */
[----:B------:R-:W-:Y:S05]  /*1880*/  @!P0 BRA `(.L_x_13) ;  /* 0xfffffffc00d08947 */ /* 0x000fea000383ffff */
.L_x_10:
[----:B------:R-:W-:Y:S05]  /*1890*/  BSYNC.RECONVERGENT B0 ;  /* 0x0000000000007941 */ /* 0x000fea0003800200 */
.L_x_9:
[----:B------:R-:W2:Y:S01]  /*18a0*/  LDCU UR4, c[0x0][0x38c] ;  /* 0x00007180ff0477ac */ /* 0x000ea20008000800 */
[----:B------:R-:W-:-:S04]  /*18b0*/  IADD3 R5, PT, PT, R2, R5, RZ ;  /* 0x0000000502057210 */ /* 0x000fc80007ffe0ff */
[----:B--2---:R-:W-:-:S13]  /*18c0*/  ISETP.GE.AND P0, PT, R5, UR4, PT ;  /* 0x0000000405007c0c */ /* 0x004fda000bf06270 */
[----:B------:R-:W-:Y:S05]  /*18d0*/  @!P0 BRA `(.L_x_14) ;  /* 0xfffffffc00508947 */ /* 0x000fea000383ffff */
[----:B------:R-:W-:Y:S05]  /*18e0*/  EXIT ;  /* 0x000000000000794d */ /* 0x000fea0003800000 */
.L_x_15:
[----:B------:R-:W-:-:S00]  /*18f0*/  BRA `(.L_x_15) ;  /* 0xfffffffc00fc7947 */ /* 0x000fc0000383ffff */
[----:B------:R-:W-:-:S00]  /*1900*/  NOP ;  /* 0x0000000000007918 */ /* 0x000fc00000000000 */
[----:B------:R-:W-:-:S00]  /*1910*/  NOP ;  /* 0x0000000000007918 */ /* 0x000fc00000000000 */
[----:B------:R-:W-:-:S00]  /*1920*/  NOP ;  /* 0x0000000000007918 */ /* 0x000fc00000000000 */
[----:B------:R-:W-:-:S00]  /*1930*/  NOP ;  /* 0x0000000000007918 */ /* 0x000fc00000000000 */
[----:B------:R-:W-:-:S00]  /*1940*/  NOP ;  /* 0x0000000000007918 */ /* 0x000fc00000000000 */
[----:B------:R-:W-:-:S00]  /*1950*/  NOP ;  /* 0x0000000000007918 */ /* 0x000fc00000000000 */
[----:B------:R-:W-:-:S00]  /*1960*/  NOP ;  /* 0x0000000000007918 */ /* 0x000fc00000000000 */
[----:B------:R-:W-:-:S00]  /*1970*/  NOP ;  /* 0x0000000000007918 */ /* 0x000fc00000000000 */
.L_x_16:


//--------------------- .nv.shared.reserved.0     --------------------------
	.section	.nv.shared.reserved.0,"aw",@nobits
	.weak		__nv_reservedSMEM_offset_0_alias
	.size		__nv_reservedSMEM_offset_0_alias, 0, 64
	.other		__nv_reservedSMEM_offset_0_alias,@"STO_CUDA_RESERVED_SHARED STV_DEFAULT"
__nv_reservedSMEM_offset_0_alias:
	.zero		0
	.zero		64


//--------------------- .nv.constant0._Z18mahalanobis_kernelP6uchar4iii --------------------------
	.section	.nv.constant0._Z18mahalanobis_kernelP6uchar4iii,"a",@progbits
	.sectionflags	@""
	.align	4
.nv.constant0._Z18mahalanobis_kernelP6uchar4iii:
	.zero		916


//--------------------- SYMBOLS --------------------------

	.type		.nv.reservedSmem.offset0,@object
	.size		.nv.reservedSmem.offset0,0x4
